//
// Generated by NVIDIA NVVM Compiler
//
// Compiler Build ID: CL-36424714
// Cuda compilation tools, release 13.0, V13.0.88
// Based on NVVM 20.0.0
//

.version 9.0
.target sm_100
.address_size 64

	// .globl	_Z7initROWPiiii

.visible .entry _Z7initROWPiiii(
	.param .u64 .ptr .align 1 _Z7initROWPiiii_param_0,
	.param .u32 _Z7initROWPiiii_param_1,
	.param .u32 _Z7initROWPiiii_param_2,
	.param .u32 _Z7initROWPiiii_param_3
)
{
	.reg .pred 	%p<19>;
	.reg .b32 	%r<143>;
	.reg .b64 	%rd<19>;

	ld.param.u64 	%rd2, [_Z7initROWPiiii_param_0];
	ld.param.u32 	%r78, [_Z7initROWPiiii_param_1];
	ld.param.u32 	%r79, [_Z7initROWPiiii_param_2];
	ld.param.u32 	%r80, [_Z7initROWPiiii_param_3];
	cvta.to.global.u64 	%rd1, %rd2;
	mov.u32 	%r81, %ctaid.x;
	mov.u32 	%r82, %ntid.x;
	mov.u32 	%r83, %tid.x;
	mad.lo.s32 	%r1, %r81, %r82, %r83;
	setp.ge.s32 	%p1, %r1, %r79;
	@%p1 bra 	$L__BB0_13;
	mad.lo.s32 	%r137, %r78, %r1, %r1;
	add.s32 	%r99, %r137, %r78;
	add.s32 	%r100, %r99, 1;
	setp.eq.s32 	%p11, %r137, %r100;
	@%p11 bra 	$L__BB0_25;
	add.s32 	%r3, %r78, 1;
	and.b32  	%r4, %r3, 7;
	setp.lt.u32 	%p12, %r78, 7;
	@%p12 bra 	$L__BB0_5;
	mul.lo.s32 	%r118, %r80, %r137;
	add.s32 	%r125, %r118, %r80;
	shl.b32 	%r6, %r80, 3;
	add.s32 	%r101, %r137, 2;
	mul.lo.s32 	%r124, %r80, %r101;
	add.s32 	%r102, %r137, 3;
	mul.lo.s32 	%r123, %r80, %r102;
	add.s32 	%r103, %r137, 4;
	mul.lo.s32 	%r122, %r80, %r103;
	add.s32 	%r104, %r137, 5;
	mul.lo.s32 	%r121, %r80, %r104;
	add.s32 	%r105, %r137, 6;
	mul.lo.s32 	%r120, %r80, %r105;
	add.s32 	%r106, %r137, 7;
	mul.lo.s32 	%r119, %r80, %r106;
	and.b32  	%r107, %r3, -8;
	neg.s32 	%r117, %r107;
$L__BB0_4:
	.pragma "nounroll";
	mul.wide.s32 	%rd11, %r137, 4;
	add.s64 	%rd12, %rd1, %rd11;
	st.global.u32 	[%rd12], %r118;
	st.global.u32 	[%rd12+4], %r125;
	st.global.u32 	[%rd12+8], %r124;
	st.global.u32 	[%rd12+12], %r123;
	st.global.u32 	[%rd12+16], %r122;
	st.global.u32 	[%rd12+20], %r121;
	st.global.u32 	[%rd12+24], %r120;
	st.global.u32 	[%rd12+28], %r119;
	add.s32 	%r137, %r137, 8;
	add.s32 	%r125, %r125, %r6;
	add.s32 	%r124, %r124, %r6;
	add.s32 	%r123, %r123, %r6;
	add.s32 	%r122, %r122, %r6;
	add.s32 	%r121, %r121, %r6;
	add.s32 	%r120, %r120, %r6;
	add.s32 	%r119, %r119, %r6;
	add.s32 	%r118, %r118, %r6;
	add.s32 	%r117, %r117, 8;
	setp.eq.s32 	%p13, %r117, 0;
	@%p13 bra 	$L__BB0_5;
	bra.uni 	$L__BB0_4;
$L__BB0_5:
	setp.eq.s32 	%p14, %r4, 0;
	@%p14 bra 	$L__BB0_25;
	setp.lt.u32 	%p15, %r4, 4;
	@%p15 bra 	$L__BB0_8;
	mul.lo.s32 	%r108, %r137, %r80;
	mul.wide.s32 	%rd13, %r137, 4;
	add.s64 	%rd14, %rd1, %rd13;
	st.global.u32 	[%rd14], %r108;
	add.s32 	%r109, %r108, %r80;
	st.global.u32 	[%rd14+4], %r109;
	add.s32 	%r110, %r109, %r80;
	st.global.u32 	[%rd14+8], %r110;
	add.s32 	%r111, %r110, %r80;
	st.global.u32 	[%rd14+12], %r111;
	add.s32 	%r137, %r137, 4;
$L__BB0_8:
	and.b32  	%r112, %r3, 3;
	setp.eq.s32 	%p16, %r112, 0;
	@%p16 bra 	$L__BB0_25;
	setp.eq.s32 	%p17, %r112, 1;
	@%p17 bra 	$L__BB0_11;
	mul.lo.s32 	%r113, %r137, %r80;
	mul.wide.s32 	%rd15, %r137, 4;
	add.s64 	%rd16, %rd1, %rd15;
	st.global.u32 	[%rd16], %r113;
	add.s32 	%r114, %r113, %r80;
	st.global.u32 	[%rd16+4], %r114;
	add.s32 	%r137, %r137, 2;
$L__BB0_11:
	and.b32  	%r115, %r78, 1;
	setp.eq.b32 	%p18, %r115, 1;
	@%p18 bra 	$L__BB0_25;
	mul.lo.s32 	%r116, %r137, %r80;
	mul.wide.s32 	%rd17, %r137, 4;
	add.s64 	%rd18, %rd1, %rd17;
	st.global.u32 	[%rd18], %r116;
	bra.uni 	$L__BB0_25;
$L__BB0_13:
	mad.lo.s32 	%r140, %r78, %r1, %r79;
	setp.eq.s32 	%p2, %r78, 0;
	@%p2 bra 	$L__BB0_25;
	and.b32  	%r36, %r78, 7;
	setp.lt.u32 	%p3, %r78, 8;
	@%p3 bra 	$L__BB0_17;
	mul.lo.s32 	%r128, %r80, %r140;
	add.s32 	%r135, %r128, %r80;
	shl.b32 	%r38, %r80, 3;
	add.s32 	%r84, %r140, 2;
	mul.lo.s32 	%r134, %r80, %r84;
	add.s32 	%r85, %r140, 3;
	mul.lo.s32 	%r133, %r80, %r85;
	add.s32 	%r86, %r140, 4;
	mul.lo.s32 	%r132, %r80, %r86;
	add.s32 	%r87, %r140, 5;
	mul.lo.s32 	%r131, %r80, %r87;
	add.s32 	%r88, %r140, 6;
	mul.lo.s32 	%r130, %r80, %r88;
	add.s32 	%r89, %r140, 7;
	mul.lo.s32 	%r129, %r80, %r89;
	and.b32  	%r90, %r78, -8;
	neg.s32 	%r127, %r90;
$L__BB0_16:
	.pragma "nounroll";
	mul.wide.s32 	%rd3, %r140, 4;
	add.s64 	%rd4, %rd1, %rd3;
	st.global.u32 	[%rd4], %r128;
	st.global.u32 	[%rd4+4], %r135;
	st.global.u32 	[%rd4+8], %r134;
	st.global.u32 	[%rd4+12], %r133;
	st.global.u32 	[%rd4+16], %r132;
	st.global.u32 	[%rd4+20], %r131;
	st.global.u32 	[%rd4+24], %r130;
	st.global.u32 	[%rd4+28], %r129;
	add.s32 	%r140, %r140, 8;
	add.s32 	%r135, %r135, %r38;
	add.s32 	%r134, %r134, %r38;
	add.s32 	%r133, %r133, %r38;
	add.s32 	%r132, %r132, %r38;
	add.s32 	%r131, %r131, %r38;
	add.s32 	%r130, %r130, %r38;
	add.s32 	%r129, %r129, %r38;
	add.s32 	%r128, %r128, %r38;
	add.s32 	%r127, %r127, 8;
	setp.eq.s32 	%p4, %r127, 0;
	@%p4 bra 	$L__BB0_17;
	bra.uni 	$L__BB0_16;
$L__BB0_17:
	setp.eq.s32 	%p5, %r36, 0;
	@%p5 bra 	$L__BB0_25;
	and.b32  	%r73, %r78, 3;
	setp.lt.u32 	%p6, %r36, 4;
	@%p6 bra 	$L__BB0_20;
	mul.lo.s32 	%r91, %r140, %r80;
	mul.wide.s32 	%rd5, %r140, 4;
	add.s64 	%rd6, %rd1, %rd5;
	st.global.u32 	[%rd6], %r91;
	add.s32 	%r92, %r91, %r80;
	st.global.u32 	[%rd6+4], %r92;
	add.s32 	%r93, %r92, %r80;
	st.global.u32 	[%rd6+8], %r93;
	add.s32 	%r94, %r93, %r80;
	st.global.u32 	[%rd6+12], %r94;
	add.s32 	%r140, %r140, 4;
$L__BB0_20:
	setp.eq.s32 	%p7, %r73, 0;
	@%p7 bra 	$L__BB0_25;
	setp.eq.s32 	%p8, %r73, 1;
	@%p8 bra 	$L__BB0_23;
	mul.lo.s32 	%r95, %r140, %r80;
	mul.wide.s32 	%rd7, %r140, 4;
	add.s64 	%rd8, %rd1, %rd7;
	st.global.u32 	[%rd8], %r95;
	add.s32 	%r96, %r95, %r80;
	st.global.u32 	[%rd8+4], %r96;
	add.s32 	%r140, %r140, 2;
$L__BB0_23:
	and.b32  	%r97, %r78, 1;
	setp.eq.b32 	%p9, %r97, 1;
	not.pred 	%p10, %p9;
	@%p10 bra 	$L__BB0_25;
	mul.lo.s32 	%r98, %r140, %r80;
	mul.wide.s32 	%rd9, %r140, 4;
	add.s64 	%rd10, %rd1, %rd9;
	st.global.u32 	[%rd10], %r98;
$L__BB0_25:
	ret;

}
	// .globl	_Z7initCOLPiiiii
.visible .entry _Z7initCOLPiiiii(
	.param .u64 .ptr .align 1 _Z7initCOLPiiiii_param_0,
	.param .u32 _Z7initCOLPiiiii_param_1,
	.param .u32 _Z7initCOLPiiiii_param_2,
	.param .u32 _Z7initCOLPiiiii_param_3,
	.param .u32 _Z7initCOLPiiiii_param_4
)
{
	.reg .pred 	%p<19>;
	.reg .b32 	%r<160>;
	.reg .b64 	%rd<47>;

	ld.param.u64 	%rd2, [_Z7initCOLPiiiii_param_0];
	ld.param.u32 	%r86, [_Z7initCOLPiiiii_param_1];
	ld.param.u32 	%r87, [_Z7initCOLPiiiii_param_2];
	ld.param.u32 	%r88, [_Z7initCOLPiiiii_param_3];
	ld.param.u32 	%r89, [_Z7initCOLPiiiii_param_4];
	cvta.to.global.u64 	%rd1, %rd2;
	mov.u32 	%r90, %ctaid.x;
	mov.u32 	%r91, %ntid.x;
	mov.u32 	%r92, %tid.x;
	mad.lo.s32 	%r1, %r90, %r91, %r92;
	setp.ge.s32 	%p1, %r1, %r87;
	@%p1 bra 	$L__BB1_13;
	mad.lo.s32 	%r154, %r86, %r1, %r1;
	add.s32 	%r111, %r154, %r86;
	add.s32 	%r112, %r111, 1;
	setp.eq.s32 	%p11, %r154, %r112;
	@%p11 bra 	$L__BB1_25;
	add.s32 	%r3, %r86, 1;
	and.b32  	%r4, %r3, 7;
	setp.lt.u32 	%p12, %r86, 7;
	@%p12 bra 	$L__BB1_5;
	mul.lo.s32 	%r141, %r88, %r154;
	shl.b32 	%r6, %r88, 3;
	mul.lo.s32 	%r133, %r89, %r154;
	add.s32 	%r140, %r133, %r89;
	shl.b32 	%r8, %r89, 3;
	add.s32 	%r113, %r154, 2;
	mul.lo.s32 	%r139, %r89, %r113;
	add.s32 	%r114, %r154, 3;
	mul.lo.s32 	%r138, %r89, %r114;
	add.s32 	%r115, %r154, 4;
	mul.lo.s32 	%r137, %r89, %r115;
	add.s32 	%r116, %r154, 5;
	mul.lo.s32 	%r136, %r89, %r116;
	add.s32 	%r117, %r154, 6;
	mul.lo.s32 	%r135, %r89, %r117;
	add.s32 	%r118, %r154, 7;
	mul.lo.s32 	%r134, %r89, %r118;
	and.b32  	%r119, %r3, -8;
	neg.s32 	%r132, %r119;
	mul.wide.s32 	%rd27, %r88, 4;
$L__BB1_4:
	.pragma "nounroll";
	mul.wide.s32 	%rd25, %r141, 4;
	add.s64 	%rd26, %rd1, %rd25;
	st.global.u32 	[%rd26], %r133;
	add.s64 	%rd28, %rd26, %rd27;
	st.global.u32 	[%rd28], %r140;
	add.s64 	%rd29, %rd28, %rd27;
	st.global.u32 	[%rd29], %r139;
	add.s64 	%rd30, %rd29, %rd27;
	st.global.u32 	[%rd30], %r138;
	add.s64 	%rd31, %rd30, %rd27;
	st.global.u32 	[%rd31], %r137;
	add.s64 	%rd32, %rd31, %rd27;
	st.global.u32 	[%rd32], %r136;
	add.s64 	%rd33, %rd32, %rd27;
	st.global.u32 	[%rd33], %r135;
	add.s64 	%rd34, %rd33, %rd27;
	st.global.u32 	[%rd34], %r134;
	add.s32 	%r154, %r154, 8;
	add.s32 	%r141, %r141, %r6;
	add.s32 	%r140, %r140, %r8;
	add.s32 	%r139, %r139, %r8;
	add.s32 	%r138, %r138, %r8;
	add.s32 	%r137, %r137, %r8;
	add.s32 	%r136, %r136, %r8;
	add.s32 	%r135, %r135, %r8;
	add.s32 	%r134, %r134, %r8;
	add.s32 	%r133, %r133, %r8;
	add.s32 	%r132, %r132, 8;
	setp.eq.s32 	%p13, %r132, 0;
	@%p13 bra 	$L__BB1_5;
	bra.uni 	$L__BB1_4;
$L__BB1_5:
	setp.eq.s32 	%p14, %r4, 0;
	@%p14 bra 	$L__BB1_25;
	setp.lt.u32 	%p15, %r4, 4;
	@%p15 bra 	$L__BB1_8;
	mul.lo.s32 	%r120, %r154, %r89;
	mul.lo.s32 	%r121, %r154, %r88;
	mul.wide.s32 	%rd35, %r121, 4;
	add.s64 	%rd36, %rd1, %rd35;
	st.global.u32 	[%rd36], %r120;
	add.s32 	%r122, %r120, %r89;
	mul.wide.s32 	%rd37, %r88, 4;
	add.s64 	%rd38, %rd36, %rd37;
	st.global.u32 	[%rd38], %r122;
	add.s32 	%r123, %r122, %r89;
	add.s64 	%rd39, %rd38, %rd37;
	st.global.u32 	[%rd39], %r123;
	add.s32 	%r124, %r123, %r89;
	add.s64 	%rd40, %rd39, %rd37;
	st.global.u32 	[%rd40], %r124;
	add.s32 	%r154, %r154, 4;
$L__BB1_8:
	and.b32  	%r125, %r3, 3;
	setp.eq.s32 	%p16, %r125, 0;
	@%p16 bra 	$L__BB1_25;
	setp.eq.s32 	%p17, %r125, 1;
	@%p17 bra 	$L__BB1_11;
	mul.lo.s32 	%r126, %r154, %r89;
	mul.lo.s32 	%r127, %r154, %r88;
	mul.wide.s32 	%rd41, %r127, 4;
	add.s64 	%rd42, %rd1, %rd41;
	st.global.u32 	[%rd42], %r126;
	add.s32 	%r128, %r126, %r89;
	mul.wide.s32 	%rd43, %r88, 4;
	add.s64 	%rd44, %rd42, %rd43;
	st.global.u32 	[%rd44], %r128;
	add.s32 	%r154, %r154, 2;
$L__BB1_11:
	and.b32  	%r129, %r86, 1;
	setp.eq.b32 	%p18, %r129, 1;
	@%p18 bra 	$L__BB1_25;
	mul.lo.s32 	%r130, %r154, %r89;
	mul.lo.s32 	%r131, %r154, %r88;
	mul.wide.s32 	%rd45, %r131, 4;
	add.s64 	%rd46, %rd1, %rd45;
	st.global.u32 	[%rd46], %r130;
	bra.uni 	$L__BB1_25;
$L__BB1_13:
	mad.lo.s32 	%r157, %r86, %r1, %r87;
	setp.eq.s32 	%p2, %r86, 0;
	@%p2 bra 	$L__BB1_25;
	and.b32  	%r40, %r86, 7;
	setp.lt.u32 	%p3, %r86, 8;
	@%p3 bra 	$L__BB1_17;
	mul.lo.s32 	%r152, %r88, %r157;
	shl.b32 	%r42, %r88, 3;
	mul.lo.s32 	%r144, %r89, %r157;
	add.s32 	%r151, %r144, %r89;
	shl.b32 	%r44, %r89, 3;
	add.s32 	%r93, %r157, 2;
	mul.lo.s32 	%r150, %r89, %r93;
	add.s32 	%r94, %r157, 3;
	mul.lo.s32 	%r149, %r89, %r94;
	add.s32 	%r95, %r157, 4;
	mul.lo.s32 	%r148, %r89, %r95;
	add.s32 	%r96, %r157, 5;
	mul.lo.s32 	%r147, %r89, %r96;
	add.s32 	%r97, %r157, 6;
	mul.lo.s32 	%r146, %r89, %r97;
	add.s32 	%r98, %r157, 7;
	mul.lo.s32 	%r145, %r89, %r98;
	and.b32  	%r99, %r86, -8;
	neg.s32 	%r143, %r99;
	mul.wide.s32 	%rd5, %r88, 4;
$L__BB1_16:
	.pragma "nounroll";
	mul.wide.s32 	%rd3, %r152, 4;
	add.s64 	%rd4, %rd1, %rd3;
	st.global.u32 	[%rd4], %r144;
	add.s64 	%rd6, %rd4, %rd5;
	st.global.u32 	[%rd6], %r151;
	add.s64 	%rd7, %rd6, %rd5;
	st.global.u32 	[%rd7], %r150;
	add.s64 	%rd8, %rd7, %rd5;
	st.global.u32 	[%rd8], %r149;
	add.s64 	%rd9, %rd8, %rd5;
	st.global.u32 	[%rd9], %r148;
	add.s64 	%rd10, %rd9, %rd5;
	st.global.u32 	[%rd10], %r147;
	add.s64 	%rd11, %rd10, %rd5;
	st.global.u32 	[%rd11], %r146;
	add.s64 	%rd12, %rd11, %rd5;
	st.global.u32 	[%rd12], %r145;
	add.s32 	%r157, %r157, 8;
	add.s32 	%r152, %r152, %r42;
	add.s32 	%r151, %r151, %r44;
	add.s32 	%r150, %r150, %r44;
	add.s32 	%r149, %r149, %r44;
	add.s32 	%r148, %r148, %r44;
	add.s32 	%r147, %r147, %r44;
	add.s32 	%r146, %r146, %r44;
	add.s32 	%r145, %r145, %r44;
	add.s32 	%r144, %r144, %r44;
	add.s32 	%r143, %r143, 8;
	setp.eq.s32 	%p4, %r143, 0;
	@%p4 bra 	$L__BB1_17;
	bra.uni 	$L__BB1_16;
$L__BB1_17:
	setp.eq.s32 	%p5, %r40, 0;
	@%p5 bra 	$L__BB1_25;
	and.b32  	%r81, %r86, 3;
	setp.lt.u32 	%p6, %r40, 4;
	@%p6 bra 	$L__BB1_20;
	mul.lo.s32 	%r100, %r157, %r89;
	mul.lo.s32 	%r101, %r157, %r88;
	mul.wide.s32 	%rd13, %r101, 4;
	add.s64 	%rd14, %rd1, %rd13;
	st.global.u32 	[%rd14], %r100;
	add.s32 	%r102, %r100, %r89;
	mul.wide.s32 	%rd15, %r88, 4;
	add.s64 	%rd16, %rd14, %rd15;
	st.global.u32 	[%rd16], %r102;
	add.s32 	%r103, %r102, %r89;
	add.s64 	%rd17, %rd16, %rd15;
	st.global.u32 	[%rd17], %r103;
	add.s32 	%r104, %r103, %r89;
	add.s64 	%rd18, %rd17, %rd15;
	st.global.u32 	[%rd18], %r104;
	add.s32 	%r157, %r157, 4;
$L__BB1_20:
	setp.eq.s32 	%p7, %r81, 0;
	@%p7 bra 	$L__BB1_25;
	setp.eq.s32 	%p8, %r81, 1;
	@%p8 bra 	$L__BB1_23;
	mul.lo.s32 	%r105, %r157, %r89;
	mul.lo.s32 	%r106, %r157, %r88;
	mul.wide.s32 	%rd19, %r106, 4;
	add.s64 	%rd20, %rd1, %rd19;
	st.global.u32 	[%rd20], %r105;
	add.s32 	%r107, %r105, %r89;
	mul.wide.s32 	%rd21, %r88, 4;
	add.s64 	%rd22, %rd20, %rd21;
	st.global.u32 	[%rd22], %r107;
	add.s32 	%r157, %r157, 2;
$L__BB1_23:
	and.b32  	%r108, %r86, 1;
	setp.eq.b32 	%p9, %r108, 1;
	not.pred 	%p10, %p9;
	@%p10 bra 	$L__BB1_25;
	mul.lo.s32 	%r109, %r157, %r89;
	mul.lo.s32 	%r110, %r157, %r88;
	mul.wide.s32 	%rd23, %r110, 4;
	add.s64 	%rd24, %rd1, %rd23;
	st.global.u32 	[%rd24], %r109;
$L__BB1_25:
	ret;

}
	// .globl	_Z7computePiiiiiiPcS0_i
.visible .entry _Z7computePiiiiiiPcS0_i(
	.param .u64 .ptr .align 1 _Z7computePiiiiiiPcS0_i_param_0,
	.param .u32 _Z7computePiiiiiiPcS0_i_param_1,
	.param .u32 _Z7computePiiiiiiPcS0_i_param_2,
	.param .u32 _Z7computePiiiiiiPcS0_i_param_3,
	.param .u32 _Z7computePiiiiiiPcS0_i_param_4,
	.param .u32 _Z7computePiiiiiiPcS0_i_param_5,
	.param .u64 .ptr .align 1 _Z7computePiiiiiiPcS0_i_param_6,
	.param .u64 .ptr .align 1 _Z7computePiiiiiiPcS0_i_param_7,
	.param .u32 _Z7computePiiiiiiPcS0_i_param_8
)
{
	.reg .pred 	%p<30>;
	.reg .b16 	%rs<21>;
	.reg .b32 	%r<218>;
	.reg .b64 	%rd<93>;

	ld.param.u64 	%rd6, [_Z7computePiiiiiiPcS0_i_param_0];
	ld.param.u32 	%r63, [_Z7computePiiiiiiPcS0_i_param_1];
	ld.param.u32 	%r64, [_Z7computePiiiiiiPcS0_i_param_2];
	ld.param.u32 	%r65, [_Z7computePiiiiiiPcS0_i_param_3];
	ld.param.u32 	%r66, [_Z7computePiiiiiiPcS0_i_param_4];
	ld.param.u32 	%r67, [_Z7computePiiiiiiPcS0_i_param_5];
	ld.param.u64 	%rd7, [_Z7computePiiiiiiPcS0_i_param_6];
	ld.param.u64 	%rd8, [_Z7computePiiiiiiPcS0_i_param_7];
	ld.param.u32 	%r68, [_Z7computePiiiiiiPcS0_i_param_8];
	cvta.to.global.u64 	%rd1, %rd6;
	cvta.to.global.u64 	%rd2, %rd8;
	cvta.to.global.u64 	%rd3, %rd7;
	mov.u32 	%r69, %ctaid.x;
	mov.u32 	%r70, %ntid.x;
	mul.lo.s32 	%r1, %r69, %r70;
	mov.u32 	%r2, %tid.x;
	add.s32 	%r3, %r1, %r2;
	setp.ge.s32 	%p1, %r3, %r66;
	@%p1 bra 	$L__BB2_8;
	mul.lo.s32 	%r4, %r65, %r3;
	add.s32 	%r5, %r3, %r4;
	sub.s32 	%r205, %r63, %r5;
	not.b32 	%r131, %r3;
	add.s32 	%r132, %r63, %r131;
	mad.lo.s32 	%r7, %r65, %r131, %r132;
	add.s32 	%r133, %r64, %r3;
	add.s32 	%r204, %r5, %r64;
	add.s32 	%r134, %r4, %r65;
	add.s32 	%r135, %r133, %r134;
	add.s32 	%r9, %r135, 1;
	setp.eq.s32 	%p16, %r205, %r7;
	setp.eq.s32 	%p17, %r204, %r9;
	or.pred  	%p18, %p16, %p17;
	@%p18 bra 	$L__BB2_15;
	and.b32  	%r136, %r65, 3;
	setp.eq.s32 	%p19, %r136, 3;
	@%p19 bra 	$L__BB2_5;
	add.s32 	%r137, %r2, %r64;
	add.s32 	%r138, %r137, %r1;
	not.b32 	%r139, %r5;
	add.s32 	%r140, %r139, %r63;
	mul.lo.s32 	%r199, %r67, %r140;
	add.s32 	%r141, %r138, %r199;
	add.s32 	%r201, %r141, %r4;
	sub.s32 	%r12, 1, %r67;
	add.s64 	%rd4, %rd1, -4;
	mul.lo.s32 	%r200, %r67, %r205;
	add.s32 	%r142, %r65, 1;
	and.b32  	%r143, %r142, 3;
	neg.s32 	%r198, %r143;
	mul.wide.s32 	%rd65, %r67, 4;
$L__BB2_4:
	.pragma "nounroll";
	cvt.s64.s32 	%rd51, %r200;
	cvt.s64.s32 	%rd52, %r204;
	add.s64 	%rd53, %rd51, %rd52;
	shl.b64 	%rd54, %rd53, 2;
	add.s64 	%rd55, %rd4, %rd54;
	cvt.s64.s32 	%rd56, %r199;
	add.s64 	%rd57, %rd56, %rd52;
	shl.b64 	%rd58, %rd57, 2;
	add.s64 	%rd59, %rd4, %rd58;
	add.s64 	%rd60, %rd2, %rd52;
	cvt.s64.s32 	%rd61, %r205;
	add.s64 	%rd62, %rd3, %rd61;
	ld.global.u8 	%rs11, [%rd62];
	ld.global.u8 	%rs12, [%rd60];
	setp.eq.s16 	%p20, %rs11, %rs12;
	selp.b32 	%r144, 1, -1, %p20;
	add.s32 	%r205, %r205, -1;
	ld.global.u32 	%r145, [%rd59];
	add.s32 	%r146, %r144, %r145;
	mul.wide.s32 	%rd63, %r201, 4;
	add.s64 	%rd64, %rd1, %rd63;
	ld.global.u32 	%r147, [%rd64];
	add.s32 	%r148, %r147, %r68;
	max.s32 	%r149, %r146, %r148;
	ld.global.u32 	%r150, [%rd55];
	add.s32 	%r151, %r150, %r68;
	max.s32 	%r152, %r149, %r151;
	add.s64 	%rd66, %rd64, %rd65;
	st.global.u32 	[%rd66], %r152;
	add.s32 	%r204, %r204, 1;
	add.s32 	%r201, %r201, %r12;
	sub.s32 	%r200, %r200, %r67;
	sub.s32 	%r199, %r199, %r67;
	add.s32 	%r198, %r198, 1;
	setp.ne.s32 	%p21, %r198, 0;
	@%p21 bra 	$L__BB2_4;
$L__BB2_5:
	setp.lt.u32 	%p22, %r65, 3;
	@%p22 bra 	$L__BB2_15;
	mul.wide.s32 	%rd81, %r67, 4;
$L__BB2_7:
	cvt.s64.s32 	%rd67, %r205;
	add.s64 	%rd68, %rd3, %rd67;
	ld.global.u8 	%rs13, [%rd68];
	cvt.s64.s32 	%rd69, %r204;
	add.s64 	%rd70, %rd2, %rd69;
	ld.global.u8 	%rs14, [%rd70];
	setp.eq.s16 	%p23, %rs13, %rs14;
	selp.b32 	%r153, 1, -1, %p23;
	add.s32 	%r154, %r205, -1;
	mul.lo.s32 	%r155, %r154, %r67;
	cvt.s64.s32 	%rd71, %r155;
	add.s64 	%rd72, %rd71, %rd69;
	shl.b64 	%rd73, %rd72, 2;
	add.s64 	%rd74, %rd1, %rd73;
	ld.global.u32 	%r156, [%rd74+-4];
	add.s32 	%r157, %r153, %r156;
	add.s32 	%r158, %r155, %r204;
	mul.wide.s32 	%rd75, %r158, 4;
	add.s64 	%rd76, %rd1, %rd75;
	ld.global.u32 	%r159, [%rd76];
	add.s32 	%r160, %r159, %r68;
	max.s32 	%r161, %r157, %r160;
	mul.lo.s32 	%r162, %r205, %r67;
	cvt.s64.s32 	%rd77, %r162;
	add.s64 	%rd78, %rd69, %rd77;
	shl.b64 	%rd79, %rd78, 2;
	add.s64 	%rd80, %rd1, %rd79;
	ld.global.u32 	%r163, [%rd80+-4];
	add.s32 	%r164, %r163, %r68;
	max.s32 	%r165, %r161, %r164;
	add.s64 	%rd82, %rd76, %rd81;
	st.global.u32 	[%rd82], %r165;
	ld.global.u8 	%rs15, [%rd68+-1];
	ld.global.u8 	%rs16, [%rd70+1];
	setp.eq.s16 	%p24, %rs15, %rs16;
	selp.b32 	%r166, 1, -1, %p24;
	add.s32 	%r167, %r205, -2;
	mul.lo.s32 	%r168, %r167, %r67;
	add.s32 	%r169, %r168, %r204;
	mul.wide.s32 	%rd83, %r169, 4;
	add.s64 	%rd84, %rd1, %rd83;
	ld.global.u32 	%r170, [%rd84];
	add.s32 	%r171, %r166, %r170;
	ld.global.u32 	%r172, [%rd84+4];
	add.s32 	%r173, %r172, %r68;
	max.s32 	%r174, %r171, %r173;
	ld.global.u32 	%r175, [%rd76];
	add.s32 	%r176, %r175, %r68;
	max.s32 	%r177, %r174, %r176;
	st.global.u32 	[%rd76+4], %r177;
	ld.global.u8 	%rs17, [%rd68+-2];
	ld.global.u8 	%rs18, [%rd70+2];
	setp.eq.s16 	%p25, %rs17, %rs18;
	selp.b32 	%r178, 1, -1, %p25;
	sub.s32 	%r179, %r168, %r67;
	cvt.s64.s32 	%rd85, %r179;
	add.s64 	%rd86, %rd85, %rd69;
	shl.b64 	%rd87, %rd86, 2;
	add.s64 	%rd88, %rd1, %rd87;
	ld.global.u32 	%r180, [%rd88+4];
	add.s32 	%r181, %r178, %r180;
	ld.global.u32 	%r182, [%rd88+8];
	add.s32 	%r183, %r182, %r68;
	max.s32 	%r184, %r181, %r183;
	ld.global.u32 	%r185, [%rd84+4];
	add.s32 	%r186, %r185, %r68;
	max.s32 	%r187, %r184, %r186;
	st.global.u32 	[%rd84+8], %r187;
	ld.global.u8 	%rs19, [%rd68+-3];
	ld.global.u8 	%rs20, [%rd70+3];
	setp.eq.s16 	%p26, %rs19, %rs20;
	selp.b32 	%r188, 1, -1, %p26;
	add.s32 	%r205, %r205, -4;
	sub.s32 	%r189, %r179, %r67;
	cvt.s64.s32 	%rd89, %r189;
	add.s64 	%rd90, %rd89, %rd69;
	shl.b64 	%rd91, %rd90, 2;
	add.s64 	%rd92, %rd1, %rd91;
	ld.global.u32 	%r190, [%rd92+8];
	add.s32 	%r191, %r188, %r190;
	ld.global.u32 	%r192, [%rd92+12];
	add.s32 	%r193, %r192, %r68;
	max.s32 	%r194, %r191, %r193;
	ld.global.u32 	%r195, [%rd88+8];
	add.s32 	%r196, %r195, %r68;
	max.s32 	%r197, %r194, %r196;
	st.global.u32 	[%rd88+12], %r197;
	add.s32 	%r204, %r204, 4;
	setp.ne.s32 	%p27, %r205, %r7;
	setp.ne.s32 	%p28, %r204, %r9;
	and.pred  	%p29, %p27, %p28;
	@%p29 bra 	$L__BB2_7;
	bra.uni 	$L__BB2_15;
$L__BB2_8:
	mul.lo.s32 	%r33, %r65, %r3;
	add.s32 	%r34, %r66, %r33;
	sub.s32 	%r215, %r63, %r34;
	not.b32 	%r71, %r3;
	mad.lo.s32 	%r72, %r65, %r71, %r63;
	sub.s32 	%r36, %r72, %r66;
	add.s32 	%r37, %r34, %r64;
	setp.eq.s32 	%p2, %r215, %r36;
	setp.eq.s32 	%p3, %r65, 0;
	or.pred  	%p4, %p2, %p3;
	@%p4 bra 	$L__BB2_15;
	and.b32  	%r38, %r65, 3;
	setp.eq.s32 	%p5, %r38, 0;
	mov.u32 	%r214, %r37;
	@%p5 bra 	$L__BB2_12;
	add.s32 	%r73, %r66, %r64;
	not.b32 	%r74, %r34;
	add.s32 	%r75, %r74, %r63;
	mul.lo.s32 	%r209, %r67, %r75;
	add.s32 	%r76, %r73, %r209;
	add.s32 	%r211, %r76, %r33;
	sub.s32 	%r41, 1, %r67;
	add.s64 	%rd5, %rd1, -4;
	mul.lo.s32 	%r210, %r67, %r215;
	neg.s32 	%r208, %r38;
	mul.wide.s32 	%rd23, %r67, 4;
	mov.u32 	%r214, %r37;
$L__BB2_11:
	.pragma "nounroll";
	cvt.s64.s32 	%rd9, %r210;
	cvt.s64.s32 	%rd10, %r214;
	add.s64 	%rd11, %rd9, %rd10;
	shl.b64 	%rd12, %rd11, 2;
	add.s64 	%rd13, %rd5, %rd12;
	cvt.s64.s32 	%rd14, %r209;
	add.s64 	%rd15, %rd14, %rd10;
	shl.b64 	%rd16, %rd15, 2;
	add.s64 	%rd17, %rd5, %rd16;
	add.s64 	%rd18, %rd2, %rd10;
	cvt.s64.s32 	%rd19, %r215;
	add.s64 	%rd20, %rd3, %rd19;
	ld.global.u8 	%rs1, [%rd20];
	ld.global.u8 	%rs2, [%rd18];
	setp.eq.s16 	%p6, %rs1, %rs2;
	selp.b32 	%r77, 1, -1, %p6;
	add.s32 	%r215, %r215, -1;
	ld.global.u32 	%r78, [%rd17];
	add.s32 	%r79, %r77, %r78;
	mul.wide.s32 	%rd21, %r211, 4;
	add.s64 	%rd22, %rd1, %rd21;
	ld.global.u32 	%r80, [%rd22];
	add.s32 	%r81, %r80, %r68;
	max.s32 	%r82, %r79, %r81;
	ld.global.u32 	%r83, [%rd13];
	add.s32 	%r84, %r83, %r68;
	max.s32 	%r85, %r82, %r84;
	add.s64 	%rd24, %rd22, %rd23;
	st.global.u32 	[%rd24], %r85;
	add.s32 	%r214, %r214, 1;
	add.s32 	%r211, %r211, %r41;
	sub.s32 	%r210, %r210, %r67;
	sub.s32 	%r209, %r209, %r67;
	add.s32 	%r208, %r208, 1;
	setp.ne.s32 	%p7, %r208, 0;
	@%p7 bra 	$L__BB2_11;
$L__BB2_12:
	setp.lt.u32 	%p8, %r65, 4;
	@%p8 bra 	$L__BB2_15;
	add.s32 	%r58, %r37, %r65;
	mul.wide.s32 	%rd39, %r67, 4;
$L__BB2_14:
	cvt.s64.s32 	%rd25, %r215;
	add.s64 	%rd26, %rd3, %rd25;
	ld.global.u8 	%rs3, [%rd26];
	cvt.s64.s32 	%rd27, %r214;
	add.s64 	%rd28, %rd2, %rd27;
	ld.global.u8 	%rs4, [%rd28];
	setp.eq.s16 	%p9, %rs3, %rs4;
	selp.b32 	%r86, 1, -1, %p9;
	add.s32 	%r87, %r215, -1;
	mul.lo.s32 	%r88, %r87, %r67;
	cvt.s64.s32 	%rd29, %r88;
	add.s64 	%rd30, %rd29, %rd27;
	shl.b64 	%rd31, %rd30, 2;
	add.s64 	%rd32, %rd1, %rd31;
	ld.global.u32 	%r89, [%rd32+-4];
	add.s32 	%r90, %r86, %r89;
	add.s32 	%r91, %r88, %r214;
	mul.wide.s32 	%rd33, %r91, 4;
	add.s64 	%rd34, %rd1, %rd33;
	ld.global.u32 	%r92, [%rd34];
	add.s32 	%r93, %r92, %r68;
	max.s32 	%r94, %r90, %r93;
	mul.lo.s32 	%r95, %r215, %r67;
	cvt.s64.s32 	%rd35, %r95;
	add.s64 	%rd36, %rd27, %rd35;
	shl.b64 	%rd37, %rd36, 2;
	add.s64 	%rd38, %rd1, %rd37;
	ld.global.u32 	%r96, [%rd38+-4];
	add.s32 	%r97, %r96, %r68;
	max.s32 	%r98, %r94, %r97;
	add.s64 	%rd40, %rd34, %rd39;
	st.global.u32 	[%rd40], %r98;
	ld.global.u8 	%rs5, [%rd26+-1];
	ld.global.u8 	%rs6, [%rd28+1];
	setp.eq.s16 	%p10, %rs5, %rs6;
	selp.b32 	%r99, 1, -1, %p10;
	add.s32 	%r100, %r215, -2;
	mul.lo.s32 	%r101, %r100, %r67;
	add.s32 	%r102, %r101, %r214;
	mul.wide.s32 	%rd41, %r102, 4;
	add.s64 	%rd42, %rd1, %rd41;
	ld.global.u32 	%r103, [%rd42];
	add.s32 	%r104, %r99, %r103;
	ld.global.u32 	%r105, [%rd42+4];
	add.s32 	%r106, %r105, %r68;
	max.s32 	%r107, %r104, %r106;
	ld.global.u32 	%r108, [%rd34];
	add.s32 	%r109, %r108, %r68;
	max.s32 	%r110, %r107, %r109;
	st.global.u32 	[%rd34+4], %r110;
	ld.global.u8 	%rs7, [%rd26+-2];
	ld.global.u8 	%rs8, [%rd28+2];
	setp.eq.s16 	%p11, %rs7, %rs8;
	selp.b32 	%r111, 1, -1, %p11;
	sub.s32 	%r112, %r101, %r67;
	cvt.s64.s32 	%rd43, %r112;
	add.s64 	%rd44, %rd43, %rd27;
	shl.b64 	%rd45, %rd44, 2;
	add.s64 	%rd46, %rd1, %rd45;
	ld.global.u32 	%r113, [%rd46+4];
	add.s32 	%r114, %r111, %r113;
	ld.global.u32 	%r115, [%rd46+8];
	add.s32 	%r116, %r115, %r68;
	max.s32 	%r117, %r114, %r116;
	ld.global.u32 	%r118, [%rd42+4];
	add.s32 	%r119, %r118, %r68;
	max.s32 	%r120, %r117, %r119;
	st.global.u32 	[%rd42+8], %r120;
	ld.global.u8 	%rs9, [%rd26+-3];
	ld.global.u8 	%rs10, [%rd28+3];
	setp.eq.s16 	%p12, %rs9, %rs10;
	selp.b32 	%r121, 1, -1, %p12;
	add.s32 	%r215, %r215, -4;
	sub.s32 	%r122, %r112, %r67;
	cvt.s64.s32 	%rd47, %r122;
	add.s64 	%rd48, %rd47, %rd27;
	shl.b64 	%rd49, %rd48, 2;
	add.s64 	%rd50, %rd1, %rd49;
	ld.global.u32 	%r123, [%rd50+8];
	add.s32 	%r124, %r121, %r123;
	ld.global.u32 	%r125, [%rd50+12];
	add.s32 	%r126, %r125, %r68;
	max.s32 	%r127, %r124, %r126;
	ld.global.u32 	%r128, [%rd46+8];
	add.s32 	%r129, %r128, %r68;
	max.s32 	%r130, %r127, %r129;
	st.global.u32 	[%rd46+12], %r130;
	add.s32 	%r214, %r214, 4;
	setp.ne.s32 	%p13, %r215, %r36;
	setp.ne.s32 	%p14, %r214, %r58;
	and.pred  	%p15, %p13, %p14;
	@%p15 bra 	$L__BB2_14;
$L__BB2_15:
	ret;

}


// ===== COMPILED SASS (sm_100) =====

	.target	sm_100

	.elftype	@"ET_EXEC"


//--------------------- .note.nv.tkinfo           --------------------------
	.section	.note.nv.tkinfo,"",@"SHT_NOTE"
	.sectionflags	@"SHF_NOTE_NV_TKINFO"
	.tkinfo
        /*0018*/ 	.word	0x00000002
        /*0030*/ 	.string	""
        /*0030*/ 	.string	"ptxas"
        /*0030*/ 	.string	"Cuda compilation tools, release 13.0, V13.0.88"
        /*0030*/ 	.string	"Build cuda_13.0.r13.0/compiler.36424714_0"
        /*0030*/ 	.string	"-arch sm_100 -m 64 "



//--------------------- .note.nv.cuinfo           --------------------------
	.section	.note.nv.cuinfo,"",@"SHT_NOTE"
	.sectionflags	@"SHF_NOTE_NV_CUINFO"
        /*0018*/ 	.short	0x0002
        /*001a*/ 	.short	0x0064
        /*001c*/ 	.short	0x0082
	.zero		2


//--------------------- .nv.info                  --------------------------
	.section	.nv.info,"",@"SHT_CUDA_INFO"
	.align	4


	//----- nvinfo : EIATTR_REGCOUNT
	.align		4
        /*0000*/ 	.byte	0x04, 0x2f
        /*0002*/ 	.short	(.L_1 - .L_0)
	.align		4
.L_0:
        /*0004*/ 	.word	index@(_Z7initROWPiiii)
        /*0008*/ 	.word	0x0000001c


	//----- nvinfo : EIATTR_FRAME_SIZE
	.align		4
.L_1:
        /*000c*/ 	.byte	0x04, 0x11
        /*000e*/ 	.short	(.L_3 - .L_2)
	.align		4
.L_2:
        /*0010*/ 	.word	index@(_Z7initROWPiiii)
        /*0014*/ 	.word	0x00000000


	//----- nvinfo : EIATTR_REGCOUNT
	.align		4
.L_3:
        /*0018*/ 	.byte	0x04, 0x2f
        /*001a*/ 	.short	(.L_5 - .L_4)
	.align		4
.L_4:
        /*001c*/ 	.word	index@(_Z7initCOLPiiiii)
        /*0020*/ 	.word	0x00000020


	//----- nvinfo : EIATTR_FRAME_SIZE
	.align		4
.L_5:
        /*0024*/ 	.byte	0x04, 0x11
        /*0026*/ 	.short	(.L_7 - .L_6)
	.align		4
.L_6:
        /*0028*/ 	.word	index@(_Z7initCOLPiiiii)
        /*002c*/ 	.word	0x00000000


	//----- nvinfo : EIATTR_REGCOUNT
	.align		4
.L_7:
        /*0030*/ 	.byte	0x04, 0x2f
        /*0032*/ 	.short	(.L_9 - .L_8)
	.align		4
.L_8:
        /*0034*/ 	.word	index@(_Z7computePiiiiiiPcS0_i)
        /*0038*/ 	.word	0x0000001e


	//----- nvinfo : EIATTR_FRAME_SIZE
	.align		4
.L_9:
        /*003c*/ 	.byte	0x04, 0x11
        /*003e*/ 	.short	(.L_11 - .L_10)
	.align		4
.L_10:
        /*0040*/ 	.word	index@(_Z7computePiiiiiiPcS0_i)
        /*0044*/ 	.word	0x00000000


	//----- nvinfo : EIATTR_MIN_STACK_SIZE
	.align		4
.L_11:
        /*0048*/ 	.byte	0x04, 0x12
        /*004a*/ 	.short	(.L_13 - .L_12)
	.align		4
.L_12:
        /*004c*/ 	.word	index@(_Z7computePiiiiiiPcS0_i)
        /*0050*/ 	.word	0x00000000


	//----- nvinfo : EIATTR_MIN_STACK_SIZE
	.align		4
.L_13:
        /*0054*/ 	.byte	0x04, 0x12
        /*0056*/ 	.short	(.L_15 - .L_14)
	.align		4
.L_14:
        /*0058*/ 	.word	index@(_Z7initCOLPiiiii)
        /*005c*/ 	.word	0x00000000


	//----- nvinfo : EIATTR_MIN_STACK_SIZE
	.align		4
.L_15:
        /*0060*/ 	.byte	0x04, 0x12
        /*0062*/ 	.short	(.L_17 - .L_16)
	.align		4
.L_16:
        /*0064*/ 	.word	index@(_Z7initROWPiiii)
        /*0068*/ 	.word	0x00000000
.L_17:


//--------------------- .nv.compat                --------------------------
	.section	.nv.compat,"",@"SHT_CUDA_COMPAT_INFO"
	.align	4
        /*0000*/ 	.byte	0x02, 0x09, 0x00, 0x00, 0x02, 0x02, 0x01, 0x00, 0x02, 0x05, 0x05, 0x00, 0x03, 0x07, 0x01, 0x01
        /*0010*/ 	.byte	0x02, 0x03, 0x00, 0x00, 0x02, 0x06, 0x01, 0x00, 0x04, 0x0b, 0x08, 0x00, 0x09, 0x00, 0x00, 0x00
        /*0020*/ 	.byte	0x00, 0x00, 0x00, 0x00


//--------------------- .nv.info._Z7computePiiiiiiPcS0_i --------------------------
	.section	.nv.info._Z7computePiiiiiiPcS0_i,"",@"SHT_CUDA_INFO"
	.sectionflags	@""
	.align	4


	//----- nvinfo : EIATTR_CUDA_API_VERSION
	.align		4
        /*0000*/ 	.byte	0x04, 0x37
        /*0002*/ 	.short	(.L_19 - .L_18)
.L_18:
        /*0004*/ 	.word	0x00000082


	//----- nvinfo : EIATTR_KPARAM_INFO
	.align		4
.L_19:
        /*0008*/ 	.byte	0x04, 0x17
        /*000a*/ 	.short	(.L_21 - .L_20)
.L_20:
        /*000c*/ 	.word	0x00000000
        /*0010*/ 	.short	0x0008
        /*0012*/ 	.short	0x0030
        /*0014*/ 	.byte	0x00, 0xf0, 0x11, 0x00


	//----- nvinfo : EIATTR_KPARAM_INFO
	.align		4
.L_21:
        /*0018*/ 	.byte	0x04, 0x17
        /*001a*/ 	.short	(.L_23 - .L_22)
.L_22:
        /*001c*/ 	.word	0x00000000
        /*0020*/ 	.short	0x0007
        /*0022*/ 	.short	0x0028
        /*0024*/ 	.byte	0x00, 0xf5, 0x21, 0x00


	//----- nvinfo : EIATTR_KPARAM_INFO
	.align		4
.L_23:
        /*0028*/ 	.byte	0x04, 0x17
        /*002a*/ 	.short	(.L_25 - .L_24)
.L_24:
        /*002c*/ 	.word	0x00000000
        /*0030*/ 	.short	0x0006
        /*0032*/ 	.short	0x0020
        /*0034*/ 	.byte	0x00, 0xf5, 0x21, 0x00


	//----- nvinfo : EIATTR_KPARAM_INFO
	.align		4
.L_25:
        /*0038*/ 	.byte	0x04, 0x17
        /*003a*/ 	.short	(.L_27 - .L_26)
.L_26:
        /*003c*/ 	.word	0x00000000
        /*0040*/ 	.short	0x0005
        /*0042*/ 	.short	0x0018
        /*0044*/ 	.byte	0x00, 0xf0, 0x11, 0x00


	//----- nvinfo : EIATTR_KPARAM_INFO
	.align		4
.L_27:
        /*0048*/ 	.byte	0x04, 0x17
        /*004a*/ 	.short	(.L_29 - .L_28)
.L_28:
        /*004c*/ 	.word	0x00000000
        /*0050*/ 	.short	0x0004
        /*0052*/ 	.short	0x0014
        /*0054*/ 	.byte	0x00, 0xf0, 0x11, 0x00


	//----- nvinfo : EIATTR_KPARAM_INFO
	.align		4
.L_29:
        /*0058*/ 	.byte	0x04, 0x17
        /*005a*/ 	.short	(.L_31 - .L_30)
.L_30:
        /*005c*/ 	.word	0x00000000
        /*0060*/ 	.short	0x0003
        /*0062*/ 	.short	0x0010
        /*0064*/ 	.byte	0x00, 0xf0, 0x11, 0x00


	//----- nvinfo : EIATTR_KPARAM_INFO
	.align		4
.L_31:
        /*0068*/ 	.byte	0x04, 0x17
        /*006a*/ 	.short	(.L_33 - .L_32)
.L_32:
        /*006c*/ 	.word	0x00000000
        /*0070*/ 	.short	0x0002
        /*0072*/ 	.short	0x000c
        /*0074*/ 	.byte	0x00, 0xf0, 0x11, 0x00


	//----- nvinfo : EIATTR_KPARAM_INFO
	.align		4
.L_33:
        /*0078*/ 	.byte	0x04, 0x17
        /*007a*/ 	.short	(.L_35 - .L_34)
.L_34:
        /*007c*/ 	.word	0x00000000
        /*0080*/ 	.short	0x0001
        /*0082*/ 	.short	0x0008
        /*0084*/ 	.byte	0x00, 0xf0, 0x11, 0x00


	//----- nvinfo : EIATTR_KPARAM_INFO
	.align		4
.L_35:
        /*0088*/ 	.byte	0x04, 0x17
        /*008a*/ 	.short	(.L_37 - .L_36)
.L_36:
        /*008c*/ 	.word	0x00000000
        /*0090*/ 	.short	0x0000
        /*0092*/ 	.short	0x0000
        /*0094*/ 	.byte	0x00, 0xf5, 0x21, 0x00


	//----- nvinfo : EIATTR_SPARSE_MMA_MASK
	.align		4
.L_37:
        /*0098*/ 	.byte	0x03, 0x50
        /*009a*/ 	.short	0x0000


	//----- nvinfo : EIATTR_MAXREG_COUNT
	.align		4
        /*009c*/ 	.byte	0x03, 0x1b
        /*009e*/ 	.short	0x00ff


	//----- nvinfo : EIATTR_MERCURY_ISA_VERSION
	.align		4
        /*00a0*/ 	.byte	0x03, 0x5f
        /*00a2*/ 	.short	0x0101


	//----- nvinfo : EIATTR_VRC_CTA_INIT_COUNT
	.align		4
        /*00a4*/ 	.byte	0x02, 0x4a
	.zero		1
	.zero		1


	//----- nvinfo : EIATTR_EXIT_INSTR_OFFSETS
	.align		4
        /*00a8*/ 	.byte	0x04, 0x1c
        /*00aa*/ 	.short	(.L_39 - .L_38)


	//   ....[0]....
.L_38:
        /*00ac*/ 	.word	0x000001d0


	//   ....[1]....
        /*00b0*/ 	.word	0x00000590


	//   ....[2]....
        /*00b4*/ 	.word	0x00000a80


	//   ....[3]....
        /*00b8*/ 	.word	0x00000ad0


	//   ....[4]....
        /*00bc*/ 	.word	0x00000b70


	//   ....[5]....
        /*00c0*/ 	.word	0x00000ee0


	//   ....[6]....
        /*00c4*/ 	.word	0x00001410


	//   ....[7]....
        /*00c8*/ 	.word	0x00001460


	//----- nvinfo : EIATTR_CRS_STACK_SIZE
	.align		4
.L_39:
        /*00cc*/ 	.byte	0x04, 0x1e
        /*00ce*/ 	.short	(.L_41 - .L_40)
.L_40:
        /*00d0*/ 	.word	0x00000000


	//----- nvinfo : EIATTR_CBANK_PARAM_SIZE
	.align		4
.L_41:
        /*00d4*/ 	.byte	0x03, 0x19
        /*00d6*/ 	.short	0x0034


	//----- nvinfo : EIATTR_PARAM_CBANK
	.align		4
        /*00d8*/ 	.byte	0x04, 0x0a
        /*00da*/ 	.short	(.L_43 - .L_42)
	.align		4
.L_42:
        /*00dc*/ 	.word	index@(.nv.constant0._Z7computePiiiiiiPcS0_i)
        /*00e0*/ 	.short	0x0380
        /*00e2*/ 	.short	0x0034


	//----- nvinfo : EIATTR_SW_WAR
	.align		4
.L_43:
        /*00e4*/ 	.byte	0x04, 0x36
        /*00e6*/ 	.short	(.L_45 - .L_44)
.L_44:
        /*00e8*/ 	.word	0x00000008
.L_45:


//--------------------- .nv.info._Z7initCOLPiiiii --------------------------
	.section	.nv.info._Z7initCOLPiiiii,"",@"SHT_CUDA_INFO"
	.sectionflags	@""
	.align	4


	//----- nvinfo : EIATTR_CUDA_API_VERSION
	.align		4
        /*0000*/ 	.byte	0x04, 0x37
        /*0002*/ 	.short	(.L_47 - .L_46)
.L_46:
        /*0004*/ 	.word	0x00000082


	//----- nvinfo : EIATTR_KPARAM_INFO
	.align		4
.L_47:
        /*0008*/ 	.byte	0x04, 0x17
        /*000a*/ 	.short	(.L_49 - .L_48)
.L_48:
        /*000c*/ 	.word	0x00000000
        /*0010*/ 	.short	0x0004
        /*0012*/ 	.short	0x0014
        /*0014*/ 	.byte	0x00, 0xf0, 0x11, 0x00


	//----- nvinfo : EIATTR_KPARAM_INFO
	.align		4
.L_49:
        /*0018*/ 	.byte	0x04, 0x17
        /*001a*/ 	.short	(.L_51 - .L_50)
.L_50:
        /*001c*/ 	.word	0x00000000
        /*0020*/ 	.short	0x0003
        /*0022*/ 	.short	0x0010
        /*0024*/ 	.byte	0x00, 0xf0, 0x11, 0x00


	//----- nvinfo : EIATTR_KPARAM_INFO
	.align		4
.L_51:
        /*0028*/ 	.byte	0x04, 0x17
        /*002a*/ 	.short	(.L_53 - .L_52)
.L_52:
        /*002c*/ 	.word	0x00000000
        /*0030*/ 	.short	0x0002
        /*0032*/ 	.short	0x000c
        /*0034*/ 	.byte	0x00, 0xf0, 0x11, 0x00


	//----- nvinfo : EIATTR_KPARAM_INFO
	.align		4
.L_53:
        /*0038*/ 	.byte	0x04, 0x17
        /*003a*/ 	.short	(.L_55 - .L_54)
.L_54:
        /*003c*/ 	.word	0x00000000
        /*0040*/ 	.short	0x0001
        /*0042*/ 	.short	0x0008
        /*0044*/ 	.byte	0x00, 0xf0, 0x11, 0x00


	//----- nvinfo : EIATTR_KPARAM_INFO
	.align		4
.L_55:
        /*0048*/ 	.byte	0x04, 0x17
        /*004a*/ 	.short	(.L_57 - .L_56)
.L_56:
        /*004c*/ 	.word	0x00000000
        /*0050*/ 	.short	0x0000
        /*0052*/ 	.short	0x0000
        /*0054*/ 	.byte	0x00, 0xf5, 0x21, 0x00


	//----- nvinfo : EIATTR_SPARSE_MMA_MASK
	.align		4
.L_57:
        /*0058*/ 	.byte	0x03, 0x50
        /*005a*/ 	.short	0x0000


	//----- nvinfo : EIATTR_MAXREG_COUNT
	.align		4
        /*005c*/ 	.byte	0x03, 0x1b
        /*005e*/ 	.short	0x00ff


	//----- nvinfo : EIATTR_MERCURY_ISA_VERSION
	.align		4
        /*0060*/ 	.byte	0x03, 0x5f
        /*0062*/ 	.short	0x0101


	//----- nvinfo : EIATTR_VRC_CTA_INIT_COUNT
	.align		4
        /*0064*/ 	.byte	0x02, 0x4a
	.zero		1
	.zero		1


	//----- nvinfo : EIATTR_EXIT_INSTR_OFFSETS
	.align		4
        /*0068*/ 	.byte	0x04, 0x1c
        /*006a*/ 	.short	(.L_59 - .L_58)


	//   ....[0]....
.L_58:
        /*006c*/ 	.word	0x000000d0


	//   ....[1]....
        /*0070*/ 	.word	0x00000440


	//   ....[2]....
        /*0074*/ 	.word	0x00000580


	//   ....[3]....
        /*0078*/ 	.word	0x00000680


	//   ....[4]....
        /*007c*/ 	.word	0x000006f0


	//   ....[5]....
        /*0080*/ 	.word	0x00000720


	//   ....[6]....
        /*0084*/ 	.word	0x00000a90


	//   ....[7]....
        /*0088*/ 	.word	0x00000bf0


	//   ....[8]....
        /*008c*/ 	.word	0x00000ce0


	//   ....[9]....
        /*0090*/ 	.word	0x00000d50


	//----- nvinfo : EIATTR_CRS_STACK_SIZE
	.align		4
.L_59:
        /*0094*/ 	.byte	0x04, 0x1e
        /*0096*/ 	.short	(.L_61 - .L_60)
.L_60:
        /*0098*/ 	.word	0x00000000


	//----- nvinfo : EIATTR_CBANK_PARAM_SIZE
	.align		4
.L_61:
        /*009c*/ 	.byte	0x03, 0x19
        /*009e*/ 	.short	0x0018


	//----- nvinfo : EIATTR_PARAM_CBANK
	.align		4
        /*00a0*/ 	.byte	0x04, 0x0a
        /*00a2*/ 	.short	(.L_63 - .L_62)
	.align		4
.L_62:
        /*00a4*/ 	.word	index@(.nv.constant0._Z7initCOLPiiiii)
        /*00a8*/ 	.short	0x0380
        /*00aa*/ 	.short	0x0018


	//----- nvinfo : EIATTR_SW_WAR
	.align		4
.L_63:
        /*00ac*/ 	.byte	0x04, 0x36
        /*00ae*/ 	.short	(.L_65 - .L_64)
.L_64:
        /*00b0*/ 	.word	0x00000008
.L_65:


//--------------------- .nv.info._Z7initROWPiiii  --------------------------
	.section	.nv.info._Z7initROWPiiii,"",@"SHT_CUDA_INFO"
	.sectionflags	@""
	.align	4


	//----- nvinfo : EIATTR_CUDA_API_VERSION
	.align		4
        /*0000*/ 	.byte	0x04, 0x37
        /*0002*/ 	.short	(.L_67 - .L_66)
.L_66:
        /*0004*/ 	.word	0x00000082


	//----- nvinfo : EIATTR_KPARAM_INFO
	.align		4
.L_67:
        /*0008*/ 	.byte	0x04, 0x17
        /*000a*/ 	.short	(.L_69 - .L_68)
.L_68:
        /*000c*/ 	.word	0x00000000
        /*0010*/ 	.short	0x0003
        /*0012*/ 	.short	0x0010
        /*0014*/ 	.byte	0x00, 0xf0, 0x11, 0x00


	//----- nvinfo : EIATTR_KPARAM_INFO
	.align		4
.L_69:
        /*0018*/ 	.byte	0x04, 0x17
        /*001a*/ 	.short	(.L_71 - .L_70)
.L_70:
        /*001c*/ 	.word	0x00000000
        /*0020*/ 	.short	0x0002
        /*0022*/ 	.short	0x000c
        /*0024*/ 	.byte	0x00, 0xf0, 0x11, 0x00


	//----- nvinfo : EIATTR_KPARAM_INFO
	.align		4
.L_71:
        /*0028*/ 	.byte	0x04, 0x17
        /*002a*/ 	.short	(.L_73 - .L_72)
.L_72:
        /*002c*/ 	.word	0x00000000
        /*0030*/ 	.short	0x0001
        /*0032*/ 	.short	0x0008
        /*0034*/ 	.byte	0x00, 0xf0, 0x11, 0x00


	//----- nvinfo : EIATTR_KPARAM_INFO
	.align		4
.L_73:
        /*0038*/ 	.byte	0x04, 0x17
        /*003a*/ 	.short	(.L_75 - .L_74)
.L_74:
        /*003c*/ 	.word	0x00000000
        /*0040*/ 	.short	0x0000
        /*0042*/ 	.short	0x0000
        /*0044*/ 	.byte	0x00, 0xf5, 0x21, 0x00


	//----- nvinfo : EIATTR_SPARSE_MMA_MASK
	.align		4
.L_75:
        /*0048*/ 	.byte	0x03, 0x50
        /*004a*/ 	.short	0x0000


	//----- nvinfo : EIATTR_MAXREG_COUNT
	.align		4
        /*004c*/ 	.byte	0x03, 0x1b
        /*004e*/ 	.short	0x00ff


	//----- nvinfo : EIATTR_MERCURY_ISA_VERSION
	.align		4
        /*0050*/ 	.byte	0x03, 0x5f
        /*0052*/ 	.short	0x0101


	//----- nvinfo : EIATTR_VRC_CTA_INIT_COUNT
	.align		4
        /*0054*/ 	.byte	0x02, 0x4a
	.zero		1
	.zero		1


	//----- nvinfo : EIATTR_EXIT_INSTR_OFFSETS
	.align		4
        /*0058*/ 	.byte	0x04, 0x1c
        /*005a*/ 	.short	(.L_77 - .L_76)


	//   ....[0]....
.L_76:
        /*005c*/ 	.word	0x000000d0


	//   ....[1]....
        /*0060*/ 	.word	0x000003b0


	//   ....[2]....
        /*0064*/ 	.word	0x000004b0


	//   ....[3]....
        /*0068*/ 	.word	0x00000590


	//   ....[4]....
        /*006c*/ 	.word	0x000005f0


	//   ....[5]....
        /*0070*/ 	.word	0x00000620


	//   ....[6]....
        /*0074*/ 	.word	0x00000900


	//   ....[7]....
        /*0078*/ 	.word	0x00000a20


	//   ....[8]....
        /*007c*/ 	.word	0x00000af0


	//   ....[9]....
        /*0080*/ 	.word	0x00000b50


	//----- nvinfo : EIATTR_CRS_STACK_SIZE
	.align		4
.L_77:
        /*0084*/ 	.byte	0x04, 0x1e
        /*0086*/ 	.short	(.L_79 - .L_78)
.L_78:
        /*0088*/ 	.word	0x00000000


	//----- nvinfo : EIATTR_CBANK_PARAM_SIZE
	.align		4
.L_79:
        /*008c*/ 	.byte	0x03, 0x19
        /*008e*/ 	.short	0x0014


	//----- nvinfo : EIATTR_PARAM_CBANK
	.align		4
        /*0090*/ 	.byte	0x04, 0x0a
        /*0092*/ 	.short	(.L_81 - .L_80)
	.align		4
.L_80:
        /*0094*/ 	.word	index@(.nv.constant0._Z7initROWPiiii)
        /*0098*/ 	.short	0x0380
        /*009a*/ 	.short	0x0014


	//----- nvinfo : EIATTR_SW_WAR
	.align		4
.L_81:
        /*009c*/ 	.byte	0x04, 0x36
        /*009e*/ 	.short	(.L_83 - .L_82)
.L_82:
        /*00a0*/ 	.word	0x00000008
.L_83:


//--------------------- .nv.callgraph             --------------------------
	.section	.nv.callgraph,"",@"SHT_CUDA_CALLGRAPH"
	.align	4
	.sectionentsize	8
	.align		4
        /*0000*/ 	.word	0x00000000
	.align		4
        /*0004*/ 	.word	0xffffffff
	.align		4
        /*0008*/ 	.word	0x00000000
	.align		4
        /*000c*/ 	.word	0xfffffffe
	.align		4
        /*0010*/ 	.word	0x00000000
	.align		4
        /*0014*/ 	.word	0xfffffffd
	.align		4
        /*0018*/ 	.word	0x00000000
	.align		4
        /*001c*/ 	.word	0xfffffffc


//--------------------- .text._Z7computePiiiiiiPcS0_i --------------------------
	.section	.text._Z7computePiiiiiiPcS0_i,"ax",@progbits
	.align	128
        .global         _Z7computePiiiiiiPcS0_i
        .type           _Z7computePiiiiiiPcS0_i,@function
        .size           _Z7computePiiiiiiPcS0_i,(.L_x_30 - _Z7computePiiiiiiPcS0_i)
        .other          _Z7computePiiiiiiPcS0_i,@"STO_CUDA_ENTRY STV_DEFAULT"
_Z7computePiiiiiiPcS0_i:
.text._Z7computePiiiiiiPcS0_i:
[----:B------:R-:W-:Y:S01]  /*0000*/  LDC R1, c[0x0][0x37c] ;  /* 0x0000df00ff017b82 */ /* 0x000fe20000000800 */
[----:B------:R-:W0:Y:S07]  /*0010*/  S2R R14, SR_TID.X ;  /* 0x00000000000e7919 */ /* 0x000e2e0000002100 */
[----:B------:R-:W1:Y:S01]  /*0020*/  S2UR UR4, SR_CTAID.X ;  /* 0x00000000000479c3 */ /* 0x000e620000002500 */
[----:B------:R-:W1:Y:S01]  /*0030*/  LDCU UR5, c[0x0][0x360] ;  /* 0x00006c00ff0577ac */ /* 0x000e620008000800 */
[----:B------:R-:W2:Y:S01]  /*0040*/  LDCU UR18, c[0x0][0x394] ;  /* 0x00007280ff1277ac */ /* 0x000ea20008000800 */
[----:B------:R-:W3:Y:S01]  /*0050*/  LDCU.64 UR16, c[0x0][0x358] ;  /* 0x00006b00ff1077ac */ /* 0x000ee20008000a00 */
[----:B------:R-:W4:Y:S01]  /*0060*/  LDCU UR26, c[0x0][0x3b0] ;  /* 0x00007600ff1a77ac */ /* 0x000f220008000800 */
[----:B------:R-:W0:Y:S01]  /*0070*/  LDCU UR27, c[0x0][0x3b0] ;  /* 0x00007600ff1b77ac */ /* 0x000e220008000800 */
[----:B------:R-:W0:Y:S01]  /*0080*/  LDCU.64 UR28, c[0x0][0x380] ;  /* 0x00007000ff1c77ac */ /* 0x000e220008000a00 */
[----:B-1----:R-:W-:Y:S01]  /*0090*/  UIMAD UR4, UR4, UR5, URZ ;  /* 0x00000005040472a4 */ /* 0x002fe2000f8e02ff */
[----:B------:R-:W1:Y:S05]  /*00a0*/  LDCU.64 UR24, c[0x0][0x380] ;  /* 0x00007000ff1877ac */ /* 0x000e6a0008000a00 */
[----:B0-----:R-:W-:Y:S01]  /*00b0*/  VIADD R12, R14, UR4 ;  /* 0x000000040e0c7c36 */ /* 0x001fe20008000000 */
[----:B------:R-:W0:Y:S04]  /*00c0*/  LDCU.128 UR8, c[0x0][0x3a0] ;  /* 0x00007400ff0877ac */ /* 0x000e280008000c00 */
[----:B--2---:R-:W-:Y:S01]  /*00d0*/  ISETP.GE.AND P0, PT, R12, UR18, PT ;  /* 0x000000120c007c0c */ /* 0x004fe2000bf06270 */
[----:B------:R-:W2:-:S12]  /*00e0*/  LDCU.128 UR12, c[0x0][0x3a0] ;  /* 0x00007400ff0c77ac */ /* 0x000e980008000c00 */
[----:B-1-34-:R-:W-:Y:S05]  /*00f0*/  @P0 BRA `(.L_x_0) ;  /* 0x0000000800780947 */ /* 0x01afea0003800000 */
[----:B------:R-:W1:Y:S01]  /*0100*/  LDC R8, c[0x0][0x390] ;  /* 0x0000e400ff087b82 */ /* 0x000e620000000800 */
[----:B------:R-:W-:-:S07]  /*0110*/  LOP3.LUT R7, RZ, R12, RZ, 0x33, !PT ;  /* 0x0000000cff077212 */ /* 0x000fce00078e33ff */
[----:B------:R-:W3:Y:S01]  /*0120*/  LDC.64 R10, c[0x0][0x388] ;  /* 0x0000e200ff0a7b82 */ /* 0x000ee20000000a00 */
[CC--:B-1----:R-:W-:Y:S02]  /*0130*/  IMAD R0, R12.reuse, R8.reuse, R8 ;  /* 0x000000080c007224 */ /* 0x0c2fe400078e0208 */
[----:B------:R-:W-:-:S03]  /*0140*/  IMAD R2, R12, R8, R12 ;  /* 0x000000080c027224 */ /* 0x000fc600078e020c */
[----:B---3--:R-:W-:Y:S01]  /*0150*/  IADD3 R6, PT, PT, R0, R11, R12 ;  /* 0x0000000b00067210 */ /* 0x008fe20007ffe00c */
[C---:B------:R-:W-:Y:S02]  /*0160*/  IMAD.IADD R0, R7.reuse, 0x1, R10 ;  /* 0x0000000107007824 */ /* 0x040fe400078e020a */
[----:B------:R-:W-:Y:S02]  /*0170*/  IMAD.IADD R3, R2, 0x1, R11 ;  /* 0x0000000102037824 */ /* 0x000fe400078e020b */
[----:B------:R-:W-:Y:S02]  /*0180*/  VIADD R6, R6, 0x1 ;  /* 0x0000000106067836 */ /* 0x000fe40000000000 */
[----:B------:R-:W-:Y:S02]  /*0190*/  IMAD R7, R7, R8, R0 ;  /* 0x0000000807077224 */ /* 0x000fe400078e0200 */
[----:B------:R-:W-:Y:S01]  /*01a0*/  IMAD.IADD R4, R10, 0x1, -R2 ;  /* 0x000000010a047824 */ /* 0x000fe200078e0a02 */
[----:B------:R-:W-:-:S04]  /*01b0*/  ISETP.NE.AND P0, PT, R3, R6, PT ;  /* 0x000000060300720c */ /* 0x000fc80003f05270 */
[----:B------:R-:W-:-:S13]  /*01c0*/  ISETP.EQ.OR P0, PT, R4, R7, !P0 ;  /* 0x000000070400720c */ /* 0x000fda0004702670 */
[----:B0-2---:R-:W-:Y:S05]  /*01d0*/  @P0 EXIT ;  /* 0x000000000000094d */ /* 0x005fea0003800000 */
[----:B------:R-:W0:Y:S01]  /*01e0*/  LDC R5, c[0x0][0x398] ;  /* 0x0000e600ff057b82 */ /* 0x000e220000000800 */
[----:B------:R-:W-:-:S04]  /*01f0*/  LOP3.LUT R0, R8, 0x3, RZ, 0xc0, !PT ;  /* 0x0000000308007812 */ /* 0x000fc800078ec0ff */
[----:B------:R-:W-:Y:S01]  /*0200*/  ISETP.NE.AND P0, PT, R0, 0x3, PT ;  /* 0x000000030000780c */ /* 0x000fe20003f05270 */
[----:B------:R-:W-:-:S12]  /*0210*/  IMAD.MOV.U32 R0, RZ, RZ, R3 ;  /* 0x000000ffff007224 */ /* 0x000fd800078e0003 */
[----:B------:R-:W-:Y:S05]  /*0220*/  @!P0 BRA `(.L_x_1) ;  /* 0x0000000000cc8947 */ /* 0x000fea0003800000 */
[----:B------:R-:W1:Y:S01]  /*0230*/  LDC R9, c[0x0][0x398] ;  /* 0x0000e600ff097b82 */ /* 0x000e620000000800 */
[----:B------:R-:W-:Y:S01]  /*0240*/  LOP3.LUT R3, RZ, R2, RZ, 0x33, !PT ;  /* 0x00000002ff037212 */ /* 0x000fe200078e33ff */
[----:B------:R-:W2:Y:S01]  /*0250*/  LDCU.64 UR6, c[0x0][0x380] ;  /* 0x00007000ff0677ac */ /* 0x000ea20008000a00 */
[----:B------:R-:W-:-:S03]  /*0260*/  IADD3 R11, PT, PT, R11, UR4, R14 ;  /* 0x000000040b0b7c10 */ /* 0x000fc6000fffe00e */
[----:B------:R-:W-:Y:S01]  /*0270*/  IMAD.IADD R10, R3, 0x1, R10 ;  /* 0x00000001030a7824 */ /* 0x000fe200078e020a */
[----:B------:R-:W3:Y:S01]  /*0280*/  LDCU UR19, c[0x0][0x3b0] ;  /* 0x00007600ff1377ac */ /* 0x000ee20008000800 */
[----:B------:R-:W4:Y:S01]  /*0290*/  LDC.64 R2, c[0x0][0x380] ;  /* 0x0000e000ff027b82 */ /* 0x000f220000000a00 */
[----:B------:R-:W0:Y:S01]  /*02a0*/  LDCU.128 UR20, c[0x0][0x3a0] ;  /* 0x00007400ff1477ac */ /* 0x000e220008000c00 */
[----:B--2---:R-:W-:Y:S01]  /*02b0*/  UIADD3 UR5, UP0, UPT, UR6, -0x4, URZ ;  /* 0xfffffffc06057890 */ /* 0x004fe2000ff1e0ff */
[----:B-1----:R-:W-:-:S03]  /*02c0*/  IMAD R18, R10, R9, RZ ;  /* 0x000000090a127224 */ /* 0x002fc600078e02ff */
[----:B------:R-:W-:Y:S01]  /*02d0*/  UIADD3.X UR6, UPT, UPT, UR7, -0x1, URZ, UP0, !UPT ;  /* 0xffffffff07067890 */ /* 0x000fe200087fe4ff */
[----:B------:R-:W-:Y:S02]  /*02e0*/  VIADD R10, R8, 0x1 ;  /* 0x00000001080a7836 */ /* 0x000fe40000000000 */
[----:B------:R-:W-:Y:S02]  /*02f0*/  IMAD.IADD R11, R11, 0x1, R18 ;  /* 0x000000010b0b7824 */ /* 0x000fe400078e0212 */
[----:B------:R-:W-:Y:S01]  /*0300*/  IMAD R19, R4, R9, RZ ;  /* 0x0000000904137224 */ /* 0x000fe200078e02ff */
[----:B------:R-:W-:Y:S01]  /*0310*/  LOP3.LUT R10, R10, 0x3, RZ, 0xc0, !PT ;  /* 0x000000030a0a7812 */ /* 0x000fe200078ec0ff */
[----:B------:R-:W-:-:S04]  /*0320*/  IMAD R20, R12, R8, R11 ;  /* 0x000000080c147224 */ /* 0x000fc800078e020b */
[----:B0--34-:R-:W-:-:S07]  /*0330*/  IMAD.MOV R21, RZ, RZ, -R10 ;  /* 0x000000ffff157224 */ /* 0x019fce00078e0a0a */
.L_x_2:
[----:B------:R-:W-:Y:S02]  /*0340*/  IADD3 R10, P2, PT, R4, UR20, RZ ;  /* 0x00000014040a7c10 */ /* 0x000fe4000ff5e0ff */
[----:B------:R-:W-:Y:S02]  /*0350*/  SHF.R.S32.HI R14, RZ, 0x1f, R0 ;  /* 0x0000001fff0e7819 */ /* 0x000fe40000011400 */
[----:B------:R-:W-:Y:S02]  /*0360*/  IADD3 R22, P1, PT, R0, UR22, RZ ;  /* 0x0000001600167c10 */ /* 0x000fe4000ff3e0ff */
[----:B------:R-:W-:Y:S02]  /*0370*/  LEA.HI.X.SX32 R11, R4, UR21, 0x1, P2 ;  /* 0x00000015040b7c11 */ /* 0x000fe400090f0eff */
[----:B------:R-:W-:Y:S02]  /*0380*/  IADD3.X R23, PT, PT, R14, UR23, RZ, P1, !PT ;  /* 0x000000170e177c10 */ /* 0x000fe40008ffe4ff */
[----:B------:R-:W-:-:S02]  /*0390*/  IADD3 R13, P0, PT, R18, R0, RZ ;  /* 0x00000000120d7210 */ /* 0x000fc40007f1e0ff */
[----:B------:R-:W2:Y:S02]  /*03a0*/  LDG.E.U8 R11, desc[UR16][R10.64] ;  /* 0x000000100a0b7981 */ /* 0x000ea4000c1e1100 */
[----:B------:R-:W-:Y:S02]  /*03b0*/  LEA.HI.X.SX32 R16, R18, R14, 0x1, P0 ;  /* 0x0000000e12107211 */ /* 0x000fe400000f0eff */
[----:B------:R-:W2:Y:S01]  /*03c0*/  LDG.E.U8 R22, desc[UR16][R22.64] ;  /* 0x0000001016167981 */ /* 0x000ea2000c1e1100 */
[----:B------:R-:W-:-:S04]  /*03d0*/  LEA R12, P0, R13, UR5, 0x2 ;  /* 0x000000050d0c7c11 */ /* 0x000fc8000f8010ff */
[----:B------:R-:W-:Y:S02]  /*03e0*/  LEA.HI.X R13, R13, UR6, R16, 0x2, P0 ;  /* 0x000000060d0d7c11 */ /* 0x000fe400080f1410 */
[C---:B------:R-:W-:Y:S01]  /*03f0*/  IADD3 R15, P0, PT, R19.reuse, R0, RZ ;  /* 0x00000000130f7210 */ /* 0x040fe20007f1e0ff */
[----:B------:R-:W-:Y:S02]  /*0400*/  IMAD.WIDE R16, R20, 0x4, R2 ;  /* 0x0000000414107825 */ /* 0x000fe400078e0202 */
[----:B------:R-:W3:Y:S01]  /*0410*/  LDG.E R12, desc[UR16][R12.64] ;  /* 0x000000100c0c7981 */ /* 0x000ee2000c1e1900 */
[----:B------:R-:W-:Y:S02]  /*0420*/  LEA.HI.X.SX32 R24, R19, R14, 0x1, P0 ;  /* 0x0000000e13187211 */ /* 0x000fe400000f0eff */
[C---:B------:R-:W-:Y:S01]  /*0430*/  LEA R14, P0, R15.reuse, UR5, 0x2 ;  /* 0x000000050f0e7c11 */ /* 0x040fe2000f8010ff */
[----:B------:R-:W4:Y:S03]  /*0440*/  LDG.E R25, desc[UR16][R16.64] ;  /* 0x0000001010197981 */ /* 0x000f26000c1e1900 */
[----:B------:R-:W-:-:S05]  /*0450*/  LEA.HI.X R15, R15, UR6, R24, 0x2, P0 ;  /* 0x000000060f0f7c11 */ /* 0x000fca00080f1418 */
[----:B------:R-:W5:Y:S01]  /*0460*/  LDG.E R14, desc[UR16][R14.64] ;  /* 0x000000100e0e7981 */ /* 0x000f62000c1e1900 */
[----:B------:R-:W-:Y:S01]  /*0470*/  VIADD R21, R21, 0x1 ;  /* 0x0000000115157836 */ /* 0x000fe20000000000 */
[--C-:B------:R-:W-:Y:S01]  /*0480*/  IADD3 R20, PT, PT, R20, 0x1, -R9.reuse ;  /* 0x0000000114147810 */ /* 0x100fe20007ffe809 */
[----:B------:R-:W-:Y:S02]  /*0490*/  VIADD R0, R0, 0x1 ;  /* 0x0000000100007836 */ /* 0x000fe40000000000 */
[----:B------:R-:W-:Y:S02]  /*04a0*/  VIADD R4, R4, 0xffffffff ;  /* 0xffffffff04047836 */ /* 0x000fe40000000000 */
[--C-:B------:R-:W-:Y:S02]  /*04b0*/  IMAD.IADD R19, R19, 0x1, -R9.reuse ;  /* 0x0000000113137824 */ /* 0x100fe400078e0a09 */
[----:B------:R-:W-:Y:S01]  /*04c0*/  IMAD.IADD R18, R18, 0x1, -R9 ;  /* 0x0000000112127824 */ /* 0x000fe200078e0a09 */
[----:B--2---:R-:W-:Y:S01]  /*04d0*/  ISETP.NE.AND P0, PT, R11, R22, PT ;  /* 0x000000160b00720c */ /* 0x004fe20003f05270 */
[----:B---3--:R-:W-:-:S12]  /*04e0*/  VIADD R10, R12, 0x1 ;  /* 0x000000010c0a7836 */ /* 0x008fd80000000000 */
[----:B------:R-:W-:-:S05]  /*04f0*/  @P0 VIADD R10, R12, 0xffffffff ;  /* 0xffffffff0c0a0836 */ /* 0x000fca0000000000 */
[----:B----4-:R-:W-:Y:S01]  /*0500*/  VIADDMNMX R25, R25, UR19, R10, !PT ;  /* 0x0000001319197c46 */ /* 0x010fe2000f80010a */
[----:B------:R-:W-:-:S03]  /*0510*/  IMAD.WIDE R10, R9, 0x4, R16 ;  /* 0x00000004090a7825 */ /* 0x000fc600078e0210 */
[----:B-----5:R-:W-:-:S05]  /*0520*/  VIADDMNMX R25, R14, UR19, R25, !PT ;  /* 0x000000130e197c46 */ /* 0x020fca000f800119 */
[----:B------:R1:W-:Y:S01]  /*0530*/  STG.E desc[UR16][R10.64], R25 ;  /* 0x000000190a007986 */ /* 0x0003e2000c101910 */
[----:B------:R-:W-:-:S13]  /*0540*/  ISETP.NE.AND P0, PT, R21, RZ, PT ;  /* 0x000000ff1500720c */ /* 0x000fda0003f05270 */
[----:B-1----:R-:W-:Y:S05]  /*0550*/  @P0 BRA `(.L_x_2) ;  /* 0xfffffffc00780947 */ /* 0x002fea000383ffff */
.L_x_1:
[----:B------:R-:W1:Y:S01]  /*0560*/  LDC.64 R2, c[0x0][0x380] ;  /* 0x0000e000ff027b82 */ /* 0x000e620000000a00 */
[----:B------:R-:W-:Y:S01]  /*0570*/  ISETP.GE.U32.AND P0, PT, R8, 0x3, PT ;  /* 0x000000030800780c */ /* 0x000fe20003f06070 */
[----:B------:R-:W-:-:S12]  /*0580*/  BSSY.RECONVERGENT B0, `(.L_x_3) ;  /* 0x0000054000007945 */ /* 0x000fd80003800200 */
[----:B------:R-:W-:Y:S05]  /*0590*/  @!P0 EXIT ;  /* 0x000000000000894d */ /* 0x000fea0003800000 */
.L_x_4:
[C---:B------:R-:W-:Y:S01]  /*05a0*/  VIADD R12, R4.reuse, 0xffffffff ;  /* 0xffffffff040c7836 */ /* 0x040fe20000000000 */
[----:B------:R-:W-:Y:S02]  /*05b0*/  SHF.R.S32.HI R14, RZ, 0x1f, R0 ;  /* 0x0000001fff0e7819 */ /* 0x000fe40000011400 */
[----:B------:R-:W-:Y:S01]  /*05c0*/  IADD3 R10, P0, PT, R4, UR8, RZ ;  /* 0x00000008040a7c10 */ /* 0x000fe2000ff1e0ff */
[-C--:B0-----:R-:W-:Y:S01]  /*05d0*/  IMAD R13, R12, R5.reuse, RZ ;  /* 0x000000050c0d7224 */ /* 0x081fe200078e02ff */
[----:B------:R-:W-:Y:S02]  /*05e0*/  IADD3 R8, P1, PT, R0, UR10, RZ ;  /* 0x0000000a00087c10 */ /* 0x000fe4000ff3e0ff */
[----:B------:R-:W-:Y:S02]  /*05f0*/  LEA.HI.X.SX32 R11, R4, UR9, 0x1, P0 ;  /* 0x00000009040b7c11 */ /* 0x000fe400080f0eff */
[----:B------:R-:W-:Y:S02]  /*0600*/  IADD3.X R9, PT, PT, R14, UR11, RZ, P1, !PT ;  /* 0x0000000b0e097c10 */ /* 0x000fe40008ffe4ff */
[----:B------:R-:W-:Y:S01]  /*0610*/  IADD3 R12, P0, PT, R13, R0, RZ ;  /* 0x000000000d0c7210 */ /* 0x000fe20007f1e0ff */
[----:B------:R-:W2:Y:S01]  /*0620*/  LDG.E.U8 R15, desc[UR16][R10.64] ;  /* 0x000000100a0f7981 */ /* 0x000ea2000c1e1100 */
[----:B------:R-:W-:-:S02]  /*0630*/  IMAD R17, R4, R5, RZ ;  /* 0x0000000504117224 */ /* 0x000fc400078e02ff */
[C---:B------:R-:W-:Y:S01]  /*0640*/  LEA.HI.X.SX32 R19, R13.reuse, R14, 0x1, P0 ;  /* 0x0000000e0d137211 */ /* 0x040fe200000f0eff */
[----:B------:R-:W2:Y:S01]  /*0650*/  LDG.E.U8 R20, desc[UR16][R8.64] ;  /* 0x0000001008147981 */ /* 0x000ea2000c1e1100 */
[----:B------:R-:W-:Y:S01]  /*0660*/  LEA R18, P0, R12, UR24, 0x2 ;  /* 0x000000180c127c11 */ /* 0x000fe2000f8010ff */
[----:B------:R-:W-:-:S03]  /*0670*/  IMAD.IADD R13, R13, 0x1, R0 ;  /* 0x000000010d0d7824 */ /* 0x000fc600078e0200 */
[----:B------:R-:W-:Y:S02]  /*0680*/  LEA.HI.X R19, R12, UR25, R19, 0x2, P0 ;  /* 0x000000190c137c11 */ /* 0x000fe400080f1413 */
[----:B------:R-:W-:Y:S01]  /*0690*/  IADD3 R21, P0, PT, R17, R0, RZ ;  /* 0x0000000011157210 */ /* 0x000fe20007f1e0ff */
[----:B-1----:R-:W-:Y:S02]  /*06a0*/  IMAD.WIDE R12, R13, 0x4, R2 ;  /* 0x000000040d0c7825 */ /* 0x002fe400078e0202 */
[----:B------:R-:W3:Y:S01]  /*06b0*/  LDG.E R18, desc[UR16][R18.64+-0x4] ;  /* 0xfffffc1012127981 */ /* 0x000ee2000c1e1900 */
[----:B------:R-:W-:Y:S02]  /*06c0*/  LEA.HI.X.SX32 R22, R17, R14, 0x1, P0 ;  /* 0x0000000e11167211 */ /* 0x000fe400000f0eff */
[----:B------:R-:W-:-:S04]  /*06d0*/  LEA R16, P0, R21, UR24, 0x2 ;  /* 0x0000001815107c11 */ /* 0x000fc8000f8010ff */
[----:B------:R-:W-:Y:S02]  /*06e0*/  LEA.HI.X R17, R21, UR25, R22, 0x2, P0 ;  /* 0x0000001915117c11 */ /* 0x000fe400080f1416 */
[----:B------:R-:W4:Y:S04]  /*06f0*/  LDG.E R22, desc[UR16][R12.64] ;  /* 0x000000100c167981 */ /* 0x000f28000c1e1900 */
[----:B------:R-:W5:Y:S01]  /*0700*/  LDG.E R16, desc[UR16][R16.64+-0x4] ;  /* 0xfffffc1010107981 */ /* 0x000f62000c1e1900 */
[----:B--2---:R-:W-:Y:S01]  /*0710*/  ISETP.NE.AND P0, PT, R15, R20, PT ;  /* 0x000000140f00720c */ /* 0x004fe20003f05270 */
[----:B---3--:R-:W-:-:S12]  /*0720*/  VIADD R15, R18, 0x1 ;  /* 0x00000001120f7836 */ /* 0x008fd80000000000 */
[----:B------:R-:W-:Y:S02]  /*0730*/  @P0 VIADD R15, R18, 0xffffffff ;  /* 0xffffffff120f0836 */ /* 0x000fe40000000000 */
[----:B------:R-:W-:-:S03]  /*0740*/  IMAD.WIDE R18, R5, 0x4, R12 ;  /* 0x0000000405127825 */ /* 0x000fc600078e020c */
[----:B----4-:R-:W-:-:S04]  /*0750*/  VIADDMNMX R15, R22, UR26, R15, !PT ;  /* 0x0000001a160f7c46 */ /* 0x010fc8000f80010f */
[----:B-----5:R-:W-:Y:S01]  /*0760*/  VIADDMNMX R21, R16, UR26, R15, !PT ;  /* 0x0000001a10157c46 */ /* 0x020fe2000f80010f */
[----:B------:R-:W-:-:S04]  /*0770*/  VIADD R22, R4, 0xfffffffe ;  /* 0xfffffffe04167836 */ /* 0x000fc80000000000 */
[----:B------:R0:W-:Y:S01]  /*0780*/  STG.E desc[UR16][R18.64], R21 ;  /* 0x0000001512007986 */ /* 0x0001e2000c101910 */
[----:B------:R-:W-:-:S03]  /*0790*/  IMAD R23, R22, R5, R0 ;  /* 0x0000000516177224 */ /* 0x000fc600078e0200 */
[----:B------:R-:W2:Y:S04]  /*07a0*/  LDG.E.U8 R15, desc[UR16][R10.64+-0x1] ;  /* 0xffffff100a0f7981 */ /* 0x000ea8000c1e1100 */
[----:B------:R-:W2:Y:S01]  /*07b0*/  LDG.E.U8 R20, desc[UR16][R8.64+0x1] ;  /* 0x0000011008147981 */ /* 0x000ea2000c1e1100 */
[----:B------:R-:W-:-:S03]  /*07c0*/  IMAD.WIDE R16, R23, 0x4, R2 ;  /* 0x0000000417107825 */ /* 0x000fc600078e0202 */
[----:B------:R-:W3:Y:S04]  /*07d0*/  LDG.E R27, desc[UR16][R12.64] ;  /* 0x000000100c1b7981 */ /* 0x000ee8000c1e1900 */
[----:B------:R-:W4:Y:S04]  /*07e0*/  LDG.E R23, desc[UR16][R16.64] ;  /* 0x0000001010177981 */ /* 0x000f28000c1e1900 */
[----:B------:R-:W5:Y:S01]  /*07f0*/  LDG.E R25, desc[UR16][R16.64+0x4] ;  /* 0x0000041010197981 */ /* 0x000f62000c1e1900 */
[----:B--2---:R-:W-:Y:S01]  /*0800*/  ISETP.NE.AND P0, PT, R15, R20, PT ;  /* 0x000000140f00720c */ /* 0x004fe20003f05270 */
[----:B----4-:R-:W-:-:S12]  /*0810*/  VIADD R20, R23, 0x1 ;  /* 0x0000000117147836 */ /* 0x010fd80000000000 */
[----:B------:R-:W-:Y:S02]  /*0820*/  @P0 VIADD R20, R23, 0xffffffff ;  /* 0xffffffff17140836 */ /* 0x000fe40000000000 */
[----:B------:R-:W-:-:S03]  /*0830*/  IMAD R15, R22, R5, -R5 ;  /* 0x00000005160f7224 */ /* 0x000fc600078e0a05 */
[----:B-----5:R-:W-:-:S04]  /*0840*/  VIADDMNMX R20, R25, UR26, R20, !PT ;  /* 0x0000001a19147c46 */ /* 0x020fc8000f800114 */
[----:B---3--:R-:W-:Y:S02]  /*0850*/  VIADDMNMX R27, R27, UR26, R20, !PT ;  /* 0x0000001a1b1b7c46 */ /* 0x008fe4000f800114 */
[----:B0-----:R-:W-:-:S03]  /*0860*/  IADD3 R19, P0, PT, R15, R0, RZ ;  /* 0x000000000f137210 */ /* 0x001fc60007f1e0ff */
[----:B------:R0:W-:Y:S01]  /*0870*/  STG.E desc[UR16][R12.64+0x4], R27 ;  /* 0x0000041b0c007986 */ /* 0x0001e2000c101910 */
[----:B------:R-:W-:-:S03]  /*0880*/  LEA.HI.X.SX32 R22, R15, R14, 0x1, P0 ;  /* 0x0000000e0f167211 */ /* 0x000fc600000f0eff */
[----:B------:R-:W2:Y:S01]  /*0890*/  LDG.E.U8 R20, desc[UR16][R10.64+-0x2] ;  /* 0xfffffe100a147981 */ /* 0x000ea2000c1e1100 */
[----:B------:R-:W-:-:S03]  /*08a0*/  LEA R18, P0, R19, UR24, 0x2 ;  /* 0x0000001813127c11 */ /* 0x000fc6000f8010ff */
[----:B------:R-:W2:Y:S01]  /*08b0*/  LDG.E.U8 R21, desc[UR16][R8.64+0x2] ;  /* 0x0000021008157981 */ /* 0x000ea2000c1e1100 */
[----:B------:R-:W-:-:S03]  /*08c0*/  LEA.HI.X R19, R19, UR25, R22, 0x2, P0 ;  /* 0x0000001913137c11 */ /* 0x000fc600080f1416 */
[----:B------:R-:W3:Y:S04]  /*08d0*/  LDG.E R25, desc[UR16][R16.64+0x4] ;  /* 0x0000041010197981 */ /* 0x000ee8000c1e1900 */
[----:B------:R-:W4:Y:S04]  /*08e0*/  LDG.E R22, desc[UR16][R18.64+0x4] ;  /* 0x0000041012167981 */ /* 0x000f28000c1e1900 */
[----:B------:R-:W5:Y:S01]  /*08f0*/  LDG.E R23, desc[UR16][R18.64+0x8] ;  /* 0x0000081012177981 */ /* 0x000f62000c1e1900 */
[----:B------:R-:W-:Y:S01]  /*0900*/  IMAD.IADD R15, R15, 0x1, -R5 ;  /* 0x000000010f0f7824 */ /* 0x000fe200078e0a05 */
[----:B--2---:R-:W-:Y:S01]  /*0910*/  ISETP.NE.AND P0, PT, R20, R21, PT ;  /* 0x000000151400720c */ /* 0x004fe20003f05270 */
[----:B----4-:R-:W-:-:S12]  /*0920*/  VIADD R20, R22, 0x1 ;  /* 0x0000000116147836 */ /* 0x010fd80000000000 */
[----:B------:R-:W-:-:S05]  /*0930*/  @P0 VIADD R20, R22, 0xffffffff ;  /* 0xffffffff16140836 */ /* 0x000fca0000000000 */
        /* <DEDUP_REMOVED lines=12> */
[----:B------:R-:W-:Y:S01]  /*0a00*/  VIADD R0, R0, 0x4 ;  /* 0x0000000400007836 */ /* 0x000fe20000000000 */
[----:B--2---:R-:W-:Y:S01]  /*0a10*/  ISETP.NE.AND P0, PT, R10, R9, PT ;  /* 0x000000090a00720c */ /* 0x004fe20003f05270 */
[----:B----4-:R-:W-:-:S12]  /*0a20*/  VIADD R15, R14, 0x1 ;  /* 0x000000010e0f7836 */ /* 0x010fd80000000000 */
[----:B------:R-:W-:Y:S01]  /*0a30*/  @P0 VIADD R15, R14, 0xffffffff ;  /* 0xffffffff0e0f0836 */ /* 0x000fe20000000000 */
[----:B------:R-:W-:-:S04]  /*0a40*/  ISETP.NE.AND P0, PT, R0, R6, PT ;  /* 0x000000060000720c */ /* 0x000fc80003f05270 */
[----:B-----5:R-:W-:-:S04]  /*0a50*/  VIADDMNMX R15, R20, UR26, R15, !PT ;  /* 0x0000001a140f7c46 */ /* 0x020fc8000f80010f */
[----:B---3--:R-:W-:-:S05]  /*0a60*/  VIADDMNMX R15, R22, UR26, R15, !PT ;  /* 0x0000001a160f7c46 */ /* 0x008fca000f80010f */
[----:B------:R0:W-:Y:S01]  /*0a70*/  STG.E desc[UR16][R18.64+0xc], R15 ;  /* 0x00000c0f12007986 */ /* 0x0001e2000c101910 */
[----:B------:R-:W-:Y:S05]  /*0a80*/  @!P0 EXIT ;  /* 0x000000000000894d */ /* 0x000fea0003800000 */
[----:B------:R-:W-:-:S05]  /*0a90*/  VIADD R4, R4, 0xfffffffc ;  /* 0xfffffffc04047836 */ /* 0x000fca0000000000 */
[----:B------:R-:W-:-:S13]  /*0aa0*/  ISETP.NE.AND P0, PT, R4, R7, PT ;  /* 0x000000070400720c */ /* 0x000fda0003f05270 */
[----:B------:R-:W-:Y:S05]  /*0ab0*/  @P0 BRA `(.L_x_4) ;  /* 0xfffffff800b80947 */ /* 0x000fea000383ffff */
[----:B------:R-:W-:Y:S05]  /*0ac0*/  BSYNC.RECONVERGENT B0 ;  /* 0x0000000000007941 */ /* 0x000fea0003800200 */
.L_x_3:
[----:B------:R-:W-:Y:S05]  /*0ad0*/  EXIT ;  /* 0x000000000000794d */ /* 0x000fea0003800000 */
.L_x_0:
[----:B------:R-:W1:Y:S01]  /*0ae0*/  LDC R7, c[0x0][0x390] ;  /* 0x0000e400ff077b82 */ /* 0x000e620000000800 */
[----:B------:R-:W-:-:S07]  /*0af0*/  LOP3.LUT R5, RZ, R12, RZ, 0x33, !PT ;  /* 0x0000000cff057212 */ /* 0x000fce00078e33ff */
[----:B------:R-:W3:Y:S01]  /*0b00*/  LDC.64 R8, c[0x0][0x388] ;  /* 0x0000e200ff087b82 */ /* 0x000ee20000000a00 */
[-C--:B-1----:R-:W-:Y:S01]  /*0b10*/  IMAD R2, R12, R7.reuse, UR18 ;  /* 0x000000120c027e24 */ /* 0x082fe2000f8e0207 */
[----:B------:R-:W-:Y:S01]  /*0b20*/  ISETP.NE.AND P0, PT, R7, RZ, PT ;  /* 0x000000ff0700720c */ /* 0x000fe20003f05270 */
[----:B---3--:R-:W-:Y:S02]  /*0b30*/  IMAD R5, R5, R7, R8 ;  /* 0x0000000705057224 */ /* 0x008fe400078e0208 */
[----:B------:R-:W-:Y:S02]  /*0b40*/  IMAD.IADD R4, R8, 0x1, -R2 ;  /* 0x0000000108047824 */ /* 0x000fe400078e0a02 */
[----:B------:R-:W-:-:S05]  /*0b50*/  VIADD R5, R5, -UR18 ;  /* 0x8000001205057c36 */ /* 0x000fca0008000000 */
[----:B------:R-:W-:-:S13]  /*0b60*/  ISETP.EQ.OR P0, PT, R4, R5, !P0 ;  /* 0x000000050400720c */ /* 0x000fda0004702670 */
[----:B0-2---:R-:W-:Y:S05]  /*0b70*/  @P0 EXIT ;  /* 0x000000000000094d */ /* 0x005fea0003800000 */
[C---:B------:R-:W-:Y:S01]  /*0b80*/  LOP3.LUT P1, R20, R7.reuse, 0x3, RZ, 0xc0, !PT ;  /* 0x0000000307147812 */ /* 0x040fe2000782c0ff */
[----:B------:R-:W-:Y:S01]  /*0b90*/  IMAD.IADD R6, R2, 0x1, R9 ;  /* 0x0000000102067824 */ /* 0x000fe200078e0209 */
[----:B------:R-:W-:-:S03]  /*0ba0*/  ISETP.GE.U32.AND P0, PT, R7, 0x4, PT ;  /* 0x000000040700780c */ /* 0x000fc60003f06070 */
[----:B------:R-:W-:-:S08]  /*0bb0*/  IMAD.MOV.U32 R0, RZ, RZ, R6 ;  /* 0x000000ffff007224 */ /* 0x000fd000078e0006 */
[----:B------:R-:W-:Y:S05]  /*0bc0*/  @!P1 BRA `(.L_x_5) ;  /* 0x0000000000c49947 */ /* 0x000fea0003800000 */
[----:B------:R-:W0:Y:S01]  /*0bd0*/  LDC R11, c[0x0][0x398] ;  /* 0x0000e600ff0b7b82 */ /* 0x000e220000000800 */
[----:B------:R-:W-:Y:S01]  /*0be0*/  LOP3.LUT R3, RZ, R2, RZ, 0x33, !PT ;  /* 0x00000002ff037212 */ /* 0x000fe200078e33ff */
[----:B------:R-:W1:Y:S01]  /*0bf0*/  LDCU.64 UR6, c[0x0][0x380] ;  /* 0x00007000ff0677ac */ /* 0x000e620008000a00 */
[----:B------:R-:W-:Y:S02]  /*0c00*/  IMAD.MOV R20, RZ, RZ, -R20 ;  /* 0x000000ffff147224 */ /* 0x000fe400078e0a14 */
[----:B------:R-:W-:Y:S01]  /*0c10*/  IMAD.MOV.U32 R0, RZ, RZ, R6 ;  /* 0x000000ffff007224 */ /* 0x000fe200078e0006 */
[----:B------:R-:W2:Y:S01]  /*0c20*/  LDCU UR5, c[0x0][0x3b0] ;  /* 0x00007600ff0577ac */ /* 0x000ea20008000800 */
[----:B------:R-:W-:Y:S02]  /*0c30*/  IMAD.IADD R8, R3, 0x1, R8 ;  /* 0x0000000103087824 */ /* 0x000fe400078e0208 */
[----:B------:R-:W3:Y:S01]  /*0c40*/  LDC.64 R2, c[0x0][0x380] ;  /* 0x0000e000ff027b82 */ /* 0x000ee20000000a00 */
[----:B------:R-:W4:Y:S01]  /*0c50*/  LDCU.128 UR20, c[0x0][0x3a0] ;  /* 0x00007400ff1477ac */ /* 0x000f220008000c00 */
[----:B-1----:R-:W-:Y:S01]  /*0c60*/  UIADD3 UR6, UP0, UPT, UR6, -0x4, URZ ;  /* 0xfffffffc06067890 */ /* 0x002fe2000ff1e0ff */
[----:B0-----:R-:W-:-:S03]  /*0c70*/  IMAD R10, R8, R11, RZ ;  /* 0x0000000b080a7224 */ /* 0x001fc600078e02ff */
[----:B------:R-:W-:Y:S01]  /*0c80*/  UIADD3.X UR7, UPT, UPT, UR7, -0x1, URZ, UP0, !UPT ;  /* 0xffffffff07077890 */ /* 0x000fe200087fe4ff */
[----:B------:R-:W-:Y:S01]  /*0c90*/  IMAD R19, R4, R11, RZ ;  /* 0x0000000b04137224 */ /* 0x000fe200078e02ff */
[----:B------:R-:W-:-:S05]  /*0ca0*/  IADD3 R9, PT, PT, R10, UR18, R9 ;  /* 0x000000120a097c10 */ /* 0x000fca000fffe009 */
[----:B--234-:R-:W-:-:S07]  /*0cb0*/  IMAD R18, R12, R7, R9 ;  /* 0x000000070c127224 */ /* 0x01cfce00078e0209 */
.L_x_6:
        /* <DEDUP_REMOVED lines=33> */
[----:B0-----:R-:W-:Y:S05]  /*0ed0*/  @P1 BRA `(.L_x_6) ;  /* 0xfffffffc00781947 */ /* 0x001fea000383ffff */
.L_x_5:
[----:B------:R-:W-:Y:S05]  /*0ee0*/  @!P0 EXIT ;  /* 0x000000000000894d */ /* 0x000fea0003800000 */
[----:B------:R-:W0:Y:S01]  /*0ef0*/  LDC R13, c[0x0][0x398] ;  /* 0x0000e600ff0d7b82 */ /* 0x000e220000000800 */
[----:B------:R-:W-:Y:S01]  /*0f00*/  BSSY.RECONVERGENT B0, `(.L_x_7) ;  /* 0x0000055000007945 */ /* 0x000fe20003800200 */
[----:B------:R-:W-:-:S06]  /*0f10*/  IMAD.IADD R12, R6, 0x1, R7 ;  /* 0x00000001060c7824 */ /* 0x000fcc00078e0207 */
[----:B------:R-:W1:Y:S02]  /*0f20*/  LDC.64 R2, c[0x0][0x380] ;  /* 0x0000e000ff027b82 */ /* 0x000e640000000a00 */
.L_x_8:
        /* <DEDUP_REMOVED lines=83> */
.L_x_7:
[----:B------:R-:W-:Y:S05]  /*1460*/  EXIT ;  /* 0x000000000000794d */ /* 0x000fea0003800000 */
.L_x_9:
[----:B------:R-:W-:-:S00]  /*1470*/  BRA `(.L_x_9) ;  /* 0xfffffffc00fc7947 */ /* 0x000fc0000383ffff */
[----:B------:R-:W-:-:S00]  /*1480*/  NOP ;  /* 0x0000000000007918 */ /* 0x000fc00000000000 */
[----:B------:R-:W-:-:S00]  /*1490*/  NOP ;  /* 0x0000000000007918 */ /* 0x000fc00000000000 */
[----:B------:R-:W-:-:S00]  /*14a0*/  NOP ;  /* 0x0000000000007918 */ /* 0x000fc00000000000 */
[----:B------:R-:W-:-:S00]  /*14b0*/  NOP ;  /* 0x0000000000007918 */ /* 0x000fc00000000000 */
[----:B------:R-:W-:-:S00]  /*14c0*/  NOP ;  /* 0x0000000000007918 */ /* 0x000fc00000000000 */
[----:B------:R-:W-:-:S00]  /*14d0*/  NOP ;  /* 0x0000000000007918 */ /* 0x000fc00000000000 */
[----:B------:R-:W-:-:S00]  /*14e0*/  NOP ;  /* 0x0000000000007918 */ /* 0x000fc00000000000 */
[----:B------:R-:W-:-:S00]  /*14f0*/  NOP ;  /* 0x0000000000007918 */ /* 0x000fc00000000000 */
.L_x_30:


//--------------------- .text._Z7initCOLPiiiii    --------------------------
	.section	.text._Z7initCOLPiiiii,"ax",@progbits
	.align	128
        .global         _Z7initCOLPiiiii
        .type           _Z7initCOLPiiiii,@function
        .size           _Z7initCOLPiiiii,(.L_x_31 - _Z7initCOLPiiiii)
        .other          _Z7initCOLPiiiii,@"STO_CUDA_ENTRY STV_DEFAULT"
_Z7initCOLPiiiii:
.text._Z7initCOLPiiiii:
[----:B------:R-:W-:Y:S01]  /*0000*/  LDC R1, c[0x0][0x37c] ;  /* 0x0000df00ff017b82 */ /* 0x000fe20000000800 */
[----:B------:R-:W0:Y:S07]  /*0010*/  S2R R3, SR_TID.X ;  /* 0x0000000000037919 */ /* 0x000e2e0000002100 */
[----:B------:R-:W0:Y:S01]  /*0020*/  S2UR UR6, SR_CTAID.X ;  /* 0x00000000000679c3 */ /* 0x000e220000002500 */
[----:B------:R-:W1:Y:S01]  /*0030*/  LDCU UR7, c[0x0][0x38c] ;  /* 0x00007180ff0777ac */ /* 0x000e620008000800 */
[----:B------:R-:W2:Y:S06]  /*0040*/  LDCU.64 UR4, c[0x0][0x358] ;  /* 0x00006b00ff0477ac */ /* 0x000eac0008000a00 */
[----:B------:R-:W0:Y:S02]  /*0050*/  LDC R2, c[0x0][0x360] ;  /* 0x0000d800ff027b82 */ /* 0x000e240000000800 */
[----:B0-----:R-:W-:-:S05]  /*0060*/  IMAD R2, R2, UR6, R3 ;  /* 0x0000000602027c24 */ /* 0x001fca000f8e0203 */
[----:B-1----:R-:W-:-:S13]  /*0070*/  ISETP.GE.AND P0, PT, R2, UR7, PT ;  /* 0x0000000702007c0c */ /* 0x002fda000bf06270 */
[----:B--2---:R-:W-:Y:S05]  /*0080*/  @P0 BRA `(.L_x_10) ;  /* 0x00000004009c0947 */ /* 0x004fea0003800000 */
[----:B------:R-:W0:Y:S02]  /*0090*/  LDC R3, c[0x0][0x388] ;  /* 0x0000e200ff037b82 */ /* 0x000e240000000800 */
[----:B0-----:R-:W-:-:S05]  /*00a0*/  IMAD R7, R2, R3, R2 ;  /* 0x0000000302077224 */ /* 0x001fca00078e0202 */
[----:B------:R-:W-:-:S04]  /*00b0*/  IADD3.X R0, PT, PT, R7, R3, RZ, PT, !PT ;  /* 0x0000000307007210 */ /* 0x000fc80003ffe4ff */
[----:B------:R-:W-:-:S13]  /*00c0*/  ISETP.NE.AND P0, PT, R7, R0, PT ;  /* 0x000000000700720c */ /* 0x000fda0003f05270 */
[----:B------:R-:W-:Y:S05]  /*00d0*/  @!P0 EXIT ;  /* 0x000000000000894d */ /* 0x000fea0003800000 */
[C---:B------:R-:W-:Y:S02]  /*00e0*/  ISETP.GE.U32.AND P1, PT, R3.reuse, 0x7, PT ;  /* 0x000000070300780c */ /* 0x040fe40003f26070 */
[----:B------:R-:W-:-:S04]  /*00f0*/  IADD3 R0, PT, PT, R3, 0x1, RZ ;  /* 0x0000000103007810 */ /* 0x000fc80007ffe0ff */
[----:B------:R-:W-:-:S04]  /*0100*/  LOP3.LUT R2, R0, 0x7, RZ, 0xc0, !PT ;  /* 0x0000000700027812 */ /* 0x000fc800078ec0ff */
[----:B------:R-:W-:-:S03]  /*0110*/  ISETP.NE.AND P0, PT, R2, RZ, PT ;  /* 0x000000ff0200720c */ /* 0x000fc60003f05270 */
[----:B------:R-:W-:Y:S10]  /*0120*/  @!P1 BRA `(.L_x_11) ;  /* 0x0000000000c49947 */ /* 0x000ff40003800000 */
[----:B------:R-:W0:Y:S01]  /*0130*/  LDCU.64 UR8, c[0x0][0x390] ;  /* 0x00007200ff0877ac */ /* 0x000e220008000a00 */
[----:B------:R-:W1:Y:S01]  /*0140*/  LDC.64 R14, c[0x0][0x380] ;  /* 0x0000e000ff0e7b82 */ /* 0x000e620000000a00 */
[C---:B------:R-:W-:Y:S01]  /*0150*/  IADD3 R11, PT, PT, R7.reuse, 0x2, RZ ;  /* 0x00000002070b7810 */ /* 0x040fe20007ffe0ff */
[C---:B------:R-:W-:Y:S01]  /*0160*/  VIADD R12, R7.reuse, 0x6 ;  /* 0x00000006070c7836 */ /* 0x040fe20000000000 */
[C---:B------:R-:W-:Y:S02]  /*0170*/  IADD3 R4, PT, PT, R7.reuse, 0x3, RZ ;  /* 0x0000000307047810 */ /* 0x040fe40007ffe0ff */
[C---:B------:R-:W-:Y:S02]  /*0180*/  IADD3 R6, PT, PT, R7.reuse, 0x4, RZ ;  /* 0x0000000407067810 */ /* 0x040fe40007ffe0ff */
[C---:B------:R-:W-:Y:S01]  /*0190*/  IADD3 R8, PT, PT, R7.reuse, 0x5, RZ ;  /* 0x0000000507087810 */ /* 0x040fe20007ffe0ff */
[----:B------:R-:W2:Y:S01]  /*01a0*/  LDC.64 R16, c[0x0][0x390] ;  /* 0x0000e400ff107b82 */ /* 0x000ea20000000a00 */
[----:B------:R-:W-:-:S02]  /*01b0*/  IADD3 R5, PT, PT, R7, 0x7, RZ ;  /* 0x0000000707057810 */ /* 0x000fc40007ffe0ff */
[----:B------:R-:W-:-:S04]  /*01c0*/  LOP3.LUT R13, R0, 0xfffffff8, RZ, 0xc0, !PT ;  /* 0xfffffff8000d7812 */ /* 0x000fc800078ec0ff */
[----:B------:R-:W-:Y:S01]  /*01d0*/  IADD3 R13, PT, PT, -R13, RZ, RZ ;  /* 0x000000ff0d0d7210 */ /* 0x000fe20007ffe1ff */
[----:B0-----:R-:W-:Y:S02]  /*01e0*/  IMAD R9, R7, UR9, RZ ;  /* 0x0000000907097c24 */ /* 0x001fe4000f8e02ff */
[----:B------:R-:W-:Y:S02]  /*01f0*/  IMAD R11, R11, UR9, RZ ;  /* 0x000000090b0b7c24 */ /* 0x000fe4000f8e02ff */
[----:B------:R-:W-:Y:S01]  /*0200*/  IMAD R4, R4, UR9, RZ ;  /* 0x0000000904047c24 */ /* 0x000fe2000f8e02ff */
[----:B------:R-:W-:Y:S01]  /*0210*/  IADD3 R10, PT, PT, R9, UR9, RZ ;  /* 0x00000009090a7c10 */ /* 0x000fe2000fffe0ff */
[----:B------:R-:W-:Y:S02]  /*0220*/  IMAD R6, R6, UR9, RZ ;  /* 0x0000000906067c24 */ /* 0x000fe4000f8e02ff */
[----:B------:R-:W-:Y:S02]  /*0230*/  IMAD R8, R8, UR9, RZ ;  /* 0x0000000908087c24 */ /* 0x000fe4000f8e02ff */
[----:B------:R-:W-:-:S02]  /*0240*/  IMAD R12, R12, UR9, RZ ;  /* 0x000000090c0c7c24 */ /* 0x000fc4000f8e02ff */
[----:B------:R-:W-:Y:S02]  /*0250*/  IMAD R5, R5, UR9, RZ ;  /* 0x0000000905057c24 */ /* 0x000fe4000f8e02ff */
[----:B------:R-:W-:-:S07]  /*0260*/  IMAD R3, R7, UR8, RZ ;  /* 0x0000000807037c24 */ /* 0x000fce000f8e02ff */
.L_x_12:
[----:B-1----:R-:W-:Y:S01]  /*0270*/  IMAD.WIDE R20, R3, 0x4, R14 ;  /* 0x0000000403147825 */ /* 0x002fe200078e020e */
[----:B------:R-:W-:Y:S02]  /*0280*/  IADD3 R13, PT, PT, R13, 0x8, RZ ;  /* 0x000000080d0d7810 */ /* 0x000fe40007ffe0ff */
[----:B------:R-:W-:Y:S01]  /*0290*/  IADD3 R7, PT, PT, R7, 0x8, RZ ;  /* 0x0000000807077810 */ /* 0x000fe20007ffe0ff */
[C---:B--2---:R-:W-:Y:S01]  /*02a0*/  IMAD R3, R16.reuse, 0x8, R3 ;  /* 0x0000000810037824 */ /* 0x044fe200078e0203 */
[----:B------:R0:W-:Y:S01]  /*02b0*/  STG.E desc[UR4][R20.64], R9 ;  /* 0x0000000914007986 */ /* 0x0001e2000c101904 */
[----:B------:R-:W-:Y:S01]  /*02c0*/  IMAD.WIDE R22, R16, 0x4, R20 ;  /* 0x0000000410167825 */ /* 0x000fe200078e0214 */
[----:B------:R-:W-:-:S04]  /*02d0*/  ISETP.NE.AND P1, PT, R13, RZ, PT ;  /* 0x000000ff0d00720c */ /* 0x000fc80003f25270 */
[----:B------:R1:W-:Y:S01]  /*02e0*/  STG.E desc[UR4][R22.64], R10 ;  /* 0x0000000a16007986 */ /* 0x0003e2000c101904 */
[----:B------:R-:W-:-:S05]  /*02f0*/  IMAD.WIDE R26, R16, 0x4, R22 ;  /* 0x00000004101a7825 */ /* 0x000fca00078e0216 */
[----:B------:R2:W-:Y:S01]  /*0300*/  STG.E desc[UR4][R26.64], R11 ;  /* 0x0000000b1a007986 */ /* 0x0005e2000c101904 */
[----:B------:R-:W-:Y:S01]  /*0310*/  IMAD.WIDE R18, R16, 0x4, R26 ;  /* 0x0000000410127825 */ /* 0x000fe200078e021a */
[----:B0-----:R-:W-:-:S04]  /*0320*/  LEA R9, R17, R9, 0x3 ;  /* 0x0000000911097211 */ /* 0x001fc800078e18ff */
[----:B------:R0:W-:Y:S01]  /*0330*/  STG.E desc[UR4][R18.64], R4 ;  /* 0x0000000412007986 */ /* 0x0001e2000c101904 */
[----:B------:R-:W-:Y:S01]  /*0340*/  IMAD.WIDE R20, R16, 0x4, R18 ;  /* 0x0000000410147825 */ /* 0x000fe200078e0212 */
[----:B-1----:R-:W-:-:S04]  /*0350*/  LEA R10, R17, R10, 0x3 ;  /* 0x0000000a110a7211 */ /* 0x002fc800078e18ff */
[----:B------:R1:W-:Y:S01]  /*0360*/  STG.E desc[UR4][R20.64], R6 ;  /* 0x0000000614007986 */ /* 0x0003e2000c101904 */
[----:B------:R-:W-:Y:S01]  /*0370*/  IMAD.WIDE R22, R16, 0x4, R20 ;  /* 0x0000000410167825 */ /* 0x000fe200078e0214 */
[----:B--2---:R-:W-:-:S04]  /*0380*/  LEA R11, R17, R11, 0x3 ;  /* 0x0000000b110b7211 */ /* 0x004fc800078e18ff */
[----:B------:R2:W-:Y:S01]  /*0390*/  STG.E desc[UR4][R22.64], R8 ;  /* 0x0000000816007986 */ /* 0x0005e2000c101904 */
[----:B------:R-:W-:Y:S01]  /*03a0*/  IMAD.WIDE R24, R16, 0x4, R22 ;  /* 0x0000000410187825 */ /* 0x000fe200078e0216 */
[----:B0-----:R-:W-:-:S04]  /*03b0*/  LEA R4, R17, R4, 0x3 ;  /* 0x0000000411047211 */ /* 0x001fc800078e18ff */
[----:B------:R0:W-:Y:S01]  /*03c0*/  STG.E desc[UR4][R24.64], R12 ;  /* 0x0000000c18007986 */ /* 0x0001e2000c101904 */
[----:B------:R-:W-:Y:S01]  /*03d0*/  IMAD.WIDE R28, R16, 0x4, R24 ;  /* 0x00000004101c7825 */ /* 0x000fe200078e0218 */
[----:B-1----:R-:W-:-:S04]  /*03e0*/  LEA R6, R17, R6, 0x3 ;  /* 0x0000000611067211 */ /* 0x002fc800078e18ff */
[----:B------:R1:W-:Y:S01]  /*03f0*/  STG.E desc[UR4][R28.64], R5 ;  /* 0x000000051c007986 */ /* 0x0003e2000c101904 */
[C---:B--2---:R-:W-:Y:S01]  /*0400*/  IMAD R8, R17.reuse, 0x8, R8 ;  /* 0x0000000811087824 */ /* 0x044fe200078e0208 */
[C---:B0-----:R-:W-:Y:S02]  /*0410*/  LEA R12, R17.reuse, R12, 0x3 ;  /* 0x0000000c110c7211 */ /* 0x041fe400078e18ff */
[----:B-1----:R-:W-:Y:S01]  /*0420*/  LEA R5, R17, R5, 0x3 ;  /* 0x0000000511057211 */ /* 0x002fe200078e18ff */
[----:B------:R-:W-:Y:S06]  /*0430*/  @P1 BRA `(.L_x_12) ;  /* 0xfffffffc008c1947 */ /* 0x000fec000383ffff */
.L_x_11:
[----:B------:R-:W-:Y:S05]  /*0440*/  @!P0 EXIT ;  /* 0x000000000000894d */ /* 0x000fea0003800000 */
[----:B------:R-:W-:Y:S02]  /*0450*/  ISETP.GE.U32.AND P0, PT, R2, 0x4, PT ;  /* 0x000000040200780c */ /* 0x000fe40003f06070 */
[----:B------:R-:W-:-:S11]  /*0460*/  LOP3.LUT P1, R6, R0, 0x3, RZ, 0xc0, !PT ;  /* 0x0000000300067812 */ /* 0x000fd6000782c0ff */
[----:B------:R-:W-:Y:S05]  /*0470*/  @!P0 BRA `(.L_x_13) ;  /* 0x0000000000408947 */ /* 0x000fea0003800000 */
[----:B------:R-:W0:Y:S08]  /*0480*/  LDC.64 R10, c[0x0][0x390] ;  /* 0x0000e400ff0a7b82 */ /* 0x000e300000000a00 */
[----:B------:R-:W1:Y:S01]  /*0490*/  LDC.64 R2, c[0x0][0x380] ;  /* 0x0000e000ff027b82 */ /* 0x000e620000000a00 */
[C---:B0-----:R-:W-:Y:S02]  /*04a0*/  IMAD R5, R7.reuse, R10, RZ ;  /* 0x0000000a07057224 */ /* 0x041fe400078e02ff */
[----:B------:R-:W-:-:S02]  /*04b0*/  IMAD R12, R7, R11, RZ ;  /* 0x0000000b070c7224 */ /* 0x000fc400078e02ff */
[----:B------:R-:W-:-:S03]  /*04c0*/  VIADD R7, R7, 0x4 ;  /* 0x0000000407077836 */ /* 0x000fc60000000000 */
[----:B------:R-:W-:Y:S01]  /*04d0*/  IADD3 R14, PT, PT, R12, R11, RZ ;  /* 0x0000000b0c0e7210 */ /* 0x000fe20007ffe0ff */
[----:B-1----:R-:W-:-:S03]  /*04e0*/  IMAD.WIDE R2, R5, 0x4, R2 ;  /* 0x0000000405027825 */ /* 0x002fc600078e0202 */
[-C--:B------:R-:W-:Y:S02]  /*04f0*/  IADD3 R0, PT, PT, R14, R11.reuse, RZ ;  /* 0x0000000b0e007210 */ /* 0x080fe40007ffe0ff */
[----:B------:R0:W-:Y:S01]  /*0500*/  STG.E desc[UR4][R2.64], R12 ;  /* 0x0000000c02007986 */ /* 0x0001e2000c101904 */
[----:B------:R-:W-:Y:S01]  /*0510*/  IMAD.WIDE R4, R10, 0x4, R2 ;  /* 0x000000040a047825 */ /* 0x000fe200078e0202 */
[----:B------:R-:W-:-:S04]  /*0520*/  IADD3 R13, PT, PT, R0, R11, RZ ;  /* 0x0000000b000d7210 */ /* 0x000fc80007ffe0ff */
[----:B------:R0:W-:Y:S01]  /*0530*/  STG.E desc[UR4][R4.64], R14 ;  /* 0x0000000e04007986 */ /* 0x0001e2000c101904 */
[----:B------:R-:W-:-:S05]  /*0540*/  IMAD.WIDE R8, R10, 0x4, R4 ;  /* 0x000000040a087825 */ /* 0x000fca00078e0204 */
[----:B------:R0:W-:Y:S01]  /*0550*/  STG.E desc[UR4][R8.64], R0 ;  /* 0x0000000008007986 */ /* 0x0001e2000c101904 */
[----:B------:R-:W-:-:S05]  /*0560*/  IMAD.WIDE R10, R10, 0x4, R8 ;  /* 0x000000040a0a7825 */ /* 0x000fca00078e0208 */
[----:B------:R0:W-:Y:S02]  /*0570*/  STG.E desc[UR4][R10.64], R13 ;  /* 0x0000000d0a007986 */ /* 0x0001e4000c101904 */
.L_x_13:
[----:B------:R-:W-:Y:S05]  /*0580*/  @!P1 EXIT ;  /* 0x000000000000994d */ /* 0x000fea0003800000 */
[----:B0-----:R-:W0:Y:S01]  /*0590*/  LDC R0, c[0x0][0x388] ;  /* 0x0000e200ff007b82 */ /* 0x001e220000000800 */
[----:B------:R-:W-:Y:S02]  /*05a0*/  ISETP.NE.AND P0, PT, R6, 0x1, PT ;  /* 0x000000010600780c */ /* 0x000fe40003f05270 */
[----:B0-----:R-:W-:-:S04]  /*05b0*/  LOP3.LUT R0, R0, 0x1, RZ, 0xc0, !PT ;  /* 0x0000000100007812 */ /* 0x001fc800078ec0ff */
[----:B------:R-:W-:-:S07]  /*05c0*/  ISETP.NE.U32.AND P1, PT, R0, 0x1, PT ;  /* 0x000000010000780c */ /* 0x000fce0003f25070 */
[----:B------:R-:W-:Y:S06]  /*05d0*/  @!P0 BRA `(.L_x_14) ;  /* 0x0000000000288947 */ /* 0x000fec0003800000 */
[----:B------:R-:W0:Y:S08]  /*05e0*/  LDC.64 R4, c[0x0][0x390] ;  /* 0x0000e400ff047b82 */ /* 0x000e300000000a00 */
[----:B------:R-:W1:Y:S01]  /*05f0*/  LDC.64 R2, c[0x0][0x380] ;  /* 0x0000e000ff027b82 */ /* 0x000e620000000a00 */
[C---:B0-----:R-:W-:Y:S02]  /*0600*/  IMAD R9, R7.reuse, R4, RZ ;  /* 0x0000000407097224 */ /* 0x041fe400078e02ff */
[C---:B------:R-:W-:Y:S01]  /*0610*/  IMAD R0, R7.reuse, R5, RZ ;  /* 0x0000000507007224 */ /* 0x040fe200078e02ff */
[----:B------:R-:W-:Y:S01]  /*0620*/  IADD3 R7, PT, PT, R7, 0x2, RZ ;  /* 0x0000000207077810 */ /* 0x000fe20007ffe0ff */
[----:B-1----:R-:W-:-:S03]  /*0630*/  IMAD.WIDE R2, R9, 0x4, R2 ;  /* 0x0000000409027825 */ /* 0x002fc600078e0202 */
[----:B------:R-:W-:Y:S02]  /*0640*/  IADD3 R9, PT, PT, R0, R5, RZ ;  /* 0x0000000500097210 */ /* 0x000fe40007ffe0ff */
[----:B------:R0:W-:Y:S01]  /*0650*/  STG.E desc[UR4][R2.64], R0 ;  /* 0x0000000002007986 */ /* 0x0001e2000c101904 */
[----:B------:R-:W-:-:S05]  /*0660*/  IMAD.WIDE R4, R4, 0x4, R2 ;  /* 0x0000000404047825 */ /* 0x000fca00078e0202 */
[----:B------:R0:W-:Y:S02]  /*0670*/  STG.E desc[UR4][R4.64], R9 ;  /* 0x0000000904007986 */ /* 0x0001e4000c101904 */
.L_x_14:
[----:B------:R-:W-:Y:S05]  /*0680*/  @!P1 EXIT ;  /* 0x000000000000994d */ /* 0x000fea0003800000 */
[----:B0-----:R-:W0:Y:S01]  /*0690*/  LDC.64 R2, c[0x0][0x380] ;  /* 0x0000e000ff027b82 */ /* 0x001e220000000a00 */
[----:B------:R-:W1:Y:S02]  /*06a0*/  LDCU.64 UR8, c[0x0][0x390] ;  /* 0x00007200ff0877ac */ /* 0x000e640008000a00 */
[C---:B-1----:R-:W-:Y:S02]  /*06b0*/  IMAD R5, R7.reuse, UR8, RZ ;  /* 0x0000000807057c24 */ /* 0x042fe4000f8e02ff */
[----:B------:R-:W-:Y:S02]  /*06c0*/  IMAD R7, R7, UR9, RZ ;  /* 0x0000000907077c24 */ /* 0x000fe4000f8e02ff */
[----:B0-----:R-:W-:-:S05]  /*06d0*/  IMAD.WIDE R2, R5, 0x4, R2 ;  /* 0x0000000405027825 */ /* 0x001fca00078e0202 */
[----:B------:R-:W-:Y:S01]  /*06e0*/  STG.E desc[UR4][R2.64], R7 ;  /* 0x0000000702007986 */ /* 0x000fe2000c101904 */
[----:B------:R-:W-:Y:S05]  /*06f0*/  EXIT ;  /* 0x000000000000794d */ /* 0x000fea0003800000 */
.L_x_10:
[----:B------:R-:W0:Y:S02]  /*0700*/  LDC R11, c[0x0][0x388] ;  /* 0x0000e200ff0b7b82 */ /* 0x000e240000000800 */
[----:B0-----:R-:W-:-:S13]  /*0710*/  ISETP.NE.AND P0, PT, R11, RZ, PT ;  /* 0x000000ff0b00720c */ /* 0x001fda0003f05270 */
[----:B------:R-:W-:Y:S05]  /*0720*/  @!P0 EXIT ;  /* 0x000000000000894d */ /* 0x000fea0003800000 */
[C---:B------:R-:W-:Y:S01]  /*0730*/  ISETP.GE.U32.AND P1, PT, R11.reuse, 0x8, PT ;  /* 0x000000080b00780c */ /* 0x040fe20003f26070 */
[----:B------:R-:W-:Y:S01]  /*0740*/  IMAD R5, R2, R11, UR7 ;  /* 0x0000000702057e24 */ /* 0x000fe2000f8e020b */
[----:B------:R-:W-:-:S04]  /*0750*/  LOP3.LUT R0, R11, 0x7, RZ, 0xc0, !PT ;  /* 0x000000070b007812 */ /* 0x000fc800078ec0ff */
[----:B------:R-:W-:-:S07]  /*0760*/  ISETP.NE.AND P0, PT, R0, RZ, PT ;  /* 0x000000ff0000720c */ /* 0x000fce0003f05270 */
[----:B------:R-:W-:Y:S06]  /*0770*/  @!P1 BRA `(.L_x_15) ;  /* 0x0000000000c49947 */ /* 0x000fec0003800000 */
        /* <DEDUP_REMOVED lines=20> */
.L_x_16:
[----:B-1----:R-:W-:Y:S01]  /*08c0*/  IMAD.WIDE R18, R3, 0x4, R12 ;  /* 0x0000000403127825 */ /* 0x002fe200078e020c */
[----:B------:R-:W-:Y:S02]  /*08d0*/  IADD3 R11, PT, PT, R11, 0x8, RZ ;  /* 0x000000080b0b7810 */ /* 0x000fe40007ffe0ff */
[----:B------:R-:W-:Y:S02]  /*08e0*/  IADD3 R5, PT, PT, R5, 0x8, RZ ;  /* 0x0000000805057810 */ /* 0x000fe40007ffe0ff */
[----:B------:R0:W-:Y:S01]  /*08f0*/  STG.E desc[UR4][R18.64], R7 ;  /* 0x0000000712007986 */ /* 0x0001e2000c101904 */
[C---:B--2---:R-:W-:Y:S01]  /*0900*/  IMAD.WIDE R24, R14.reuse, 0x4, R18 ;  /* 0x000000040e187825 */ /* 0x044fe200078e0212 */
[----:B------:R-:W-:Y:S02]  /*0910*/  ISETP.NE.AND P1, PT, R11, RZ, PT ;  /* 0x000000ff0b00720c */ /* 0x000fe40003f25270 */
[C---:B------:R-:W-:Y:S02]  /*0920*/  LEA R3, R14.reuse, R3, 0x3 ;  /* 0x000000030e037211 */ /* 0x040fe400078e18ff */
[----:B------:R1:W-:Y:S01]  /*0930*/  STG.E desc[UR4][R24.64], R8 ;  /* 0x0000000818007986 */ /* 0x0003e2000c101904 */
[----:B------:R-:W-:-:S05]  /*0940*/  IMAD.WIDE R22, R14, 0x4, R24 ;  /* 0x000000040e167825 */ /* 0x000fca00078e0218 */
[----:B------:R2:W-:Y:S01]  /*0950*/  STG.E desc[UR4][R22.64], R9 ;  /* 0x0000000916007986 */ /* 0x0005e2000c101904 */
[----:B------:R-:W-:-:S04]  /*0960*/  IMAD.WIDE R20, R14, 0x4, R22 ;  /* 0x000000040e147825 */ /* 0x000fc800078e0216 */
[C---:B0-----:R-:W-:Y:S01]  /*0970*/  IMAD R7, R15.reuse, 0x8, R7 ;  /* 0x000000080f077824 */ /* 0x041fe200078e0207 */
        /* <DEDUP_REMOVED lines=13> */
[C---:B--2---:R-:W-:Y:S02]  /*0a50*/  LEA R6, R15.reuse, R6, 0x3 ;  /* 0x000000060f067211 */ /* 0x044fe400078e18ff */
[C---:B0-----:R-:W-:Y:S01]  /*0a60*/  LEA R10, R15.reuse, R10, 0x3 ;  /* 0x0000000a0f0a7211 */ /* 0x041fe200078e18ff */
[----:B-1----:R-:W-:Y:S01]  /*0a70*/  IMAD R28, R15, 0x8, R28 ;  /* 0x000000080f1c7824 */ /* 0x002fe200078e021c */
[----:B------:R-:W-:Y:S06]  /*0a80*/  @P1 BRA `(.L_x_16) ;  /* 0xfffffffc008c1947 */ /* 0x000fec000383ffff */
.L_x_15:
[----:B------:R-:W-:Y:S05]  /*0a90*/  @!P0 EXIT ;  /* 0x000000000000894d */ /* 0x000fea0003800000 */
[----:B------:R-:W0:Y:S01]  /*0aa0*/  LDC R4, c[0x0][0x388] ;  /* 0x0000e200ff047b82 */ /* 0x000e220000000800 */
[----:B------:R-:W-:Y:S02]  /*0ab0*/  ISETP.GE.U32.AND P0, PT, R0, 0x4, PT ;  /* 0x000000040000780c */ /* 0x000fe40003f06070 */
[----:B0-----:R-:W-:-:S04]  /*0ac0*/  LOP3.LUT R15, R4, 0x3, RZ, 0xc0, !PT ;  /* 0x00000003040f7812 */ /* 0x001fc800078ec0ff */
[----:B------:R-:W-:-:S07]  /*0ad0*/  ISETP.NE.AND P1, PT, R15, RZ, PT ;  /* 0x000000ff0f00720c */ /* 0x000fce0003f25270 */
[----:B------:R-:W-:Y:S06]  /*0ae0*/  @!P0 BRA `(.L_x_17) ;  /* 0x0000000000408947 */ /* 0x000fec0003800000 */
[----:B------:R-:W0:Y:S08]  /*0af0*/  LDC.64 R10, c[0x0][0x390] ;  /* 0x0000e400ff0a7b82 */ /* 0x000e300000000a00 */
[----:B------:R-:W1:Y:S01]  /*0b00*/  LDC.64 R2, c[0x0][0x380] ;  /* 0x0000e000ff027b82 */ /* 0x000e620000000a00 */
[C---:B0-----:R-:W-:Y:S02]  /*0b10*/  IMAD R7, R5.reuse, R10, RZ ;  /* 0x0000000a05077224 */ /* 0x041fe400078e02ff */
[C---:B------:R-:W-:Y:S01]  /*0b20*/  IMAD R12, R5.reuse, R11, RZ ;  /* 0x0000000b050c7224 */ /* 0x040fe200078e02ff */
[----:B------:R-:W-:-:S04]  /*0b30*/  IADD3 R5, PT, PT, R5, 0x4, RZ ;  /* 0x0000000405057810 */ /* 0x000fc80007ffe0ff */
        /* <DEDUP_REMOVED lines=11> */
.L_x_17:
[----:B------:R-:W-:Y:S05]  /*0bf0*/  @!P1 EXIT ;  /* 0x000000000000994d */ /* 0x000fea0003800000 */
[----:B------:R-:W-:Y:S02]  /*0c00*/  ISETP.NE.AND P0, PT, R15, 0x1, PT ;  /* 0x000000010f00780c */ /* 0x000fe40003f05270 */
[----:B------:R-:W-:-:S04]  /*0c10*/  LOP3.LUT R4, R4, 0x1, RZ, 0xc0, !PT ;  /* 0x0000000104047812 */ /* 0x000fc800078ec0ff */
[----:B------:R-:W-:-:S07]  /*0c20*/  ISETP.NE.U32.AND P1, PT, R4, 0x1, PT ;  /* 0x000000010400780c */ /* 0x000fce0003f25070 */
[----:B------:R-:W-:Y:S06]  /*0c30*/  @!P0 BRA `(.L_x_18) ;  /* 0x0000000000288947 */ /* 0x000fec0003800000 */
[----:B0-----:R-:W0:Y:S08]  /*0c40*/  LDC.64 R6, c[0x0][0x390] ;  /* 0x0000e400ff067b82 */ /* 0x001e300000000a00 */
        /* <DEDUP_REMOVED lines=9> */
.L_x_18:
[----:B------:R-:W-:Y:S05]  /*0ce0*/  @P1 EXIT ;  /* 0x000000000000194d */ /* 0x000fea0003800000 */
[----:B01----:R-:W0:Y:S01]  /*0cf0*/  LDC.64 R2, c[0x0][0x380] ;  /* 0x0000e000ff027b82 */ /* 0x003e220000000a00 */
[----:B------:R-:W1:Y:S02]  /*0d00*/  LDCU.64 UR8, c[0x0][0x390] ;  /* 0x00007200ff0877ac */ /* 0x000e640008000a00 */
[C---:B-1----:R-:W-:Y:S02]  /*0d10*/  IMAD R7, R5.reuse, UR8, RZ ;  /* 0x0000000805077c24 */ /* 0x042fe4000f8e02ff */
[----:B------:R-:W-:Y:S02]  /*0d20*/  IMAD R5, R5, UR9, RZ ;  /* 0x0000000905057c24 */ /* 0x000fe4000f8e02ff */
[----:B0-----:R-:W-:-:S05]  /*0d30*/  IMAD.WIDE R2, R7, 0x4, R2 ;  /* 0x0000000407027825 */ /* 0x001fca00078e0202 */
[----:B------:R-:W-:Y:S01]  /*0d40*/  STG.E desc[UR4][R2.64], R5 ;  /* 0x0000000502007986 */ /* 0x000fe2000c101904 */
[----:B------:R-:W-:Y:S05]  /*0d50*/  EXIT ;  /* 0x000000000000794d */ /* 0x000fea0003800000 */
.L_x_19:
        /* <DEDUP_REMOVED lines=10> */
.L_x_31:


//--------------------- .text._Z7initROWPiiii     --------------------------
	.section	.text._Z7initROWPiiii,"ax",@progbits
	.align	128
        .global         _Z7initROWPiiii
        .type           _Z7initROWPiiii,@function
        .size           _Z7initROWPiiii,(.L_x_32 - _Z7initROWPiiii)
        .other          _Z7initROWPiiii,@"STO_CUDA_ENTRY STV_DEFAULT"
_Z7initROWPiiii:
.text._Z7initROWPiiii:
        /* <DEDUP_REMOVED lines=14> */
[C---:B------:R-:W-:Y:S01]  /*00e0*/  ISETP.GE.U32.AND P1, PT, R2.reuse, 0x7, PT ;  /* 0x000000070200780c */ /* 0x040fe20003f26070 */
[----:B------:R-:W-:-:S05]  /*00f0*/  VIADD R0, R2, 0x1 ;  /* 0x0000000102007836 */ /* 0x000fca0000000000 */
[----:B------:R-:W-:-:S04]  /*0100*/  LOP3.LUT R14, R0, 0x7, RZ, 0xc0, !PT ;  /* 0x00000007000e7812 */ /* 0x000fc800078ec0ff */
[----:B------:R-:W-:-:S03]  /*0110*/  ISETP.NE.AND P0, PT, R14, RZ, PT ;  /* 0x000000ff0e00720c */ /* 0x000fc60003f05270 */
[----:B------:R-:W-:Y:S10]  /*0120*/  @!P1 BRA `(.L_x_21) ;  /* 0x0000000000a09947 */ /* 0x000ff40003800000 */
[----:B------:R-:W0:Y:S01]  /*0130*/  LDCU UR6, c[0x0][0x390] ;  /* 0x00007200ff0677ac */ /* 0x000e220008000800 */
[----:B------:R-:W1:Y:S01]  /*0140*/  LDC R12, c[0x0][0x390] ;  /* 0x0000e400ff0c7b82 */ /* 0x000e620000000800 */
[C---:B------:R-:W-:Y:S01]  /*0150*/  IADD3 R9, PT, PT, R5.reuse, 0x6, RZ ;  /* 0x0000000605097810 */ /* 0x040fe20007ffe0ff */
[C---:B------:R-:W-:Y:S01]  /*0160*/  VIADD R6, R5.reuse, 0x3 ;  /* 0x0000000305067836 */ /* 0x040fe20000000000 */
[C---:B------:R-:W-:Y:S01]  /*0170*/  IADD3 R4, PT, PT, R5.reuse, 0x2, RZ ;  /* 0x0000000205047810 */ /* 0x040fe20007ffe0ff */
[C---:B------:R-:W-:Y:S01]  /*0180*/  VIADD R8, R5.reuse, 0x5 ;  /* 0x0000000505087836 */ /* 0x040fe20000000000 */
[C---:B------:R-:W-:Y:S01]  /*0190*/  IADD3 R7, PT, PT, R5.reuse, 0x4, RZ ;  /* 0x0000000405077810 */ /* 0x040fe20007ffe0ff */
[----:B------:R-:W-:Y:S01]  /*01a0*/  VIADD R10, R5, 0x7 ;  /* 0x00000007050a7836 */ /* 0x000fe20000000000 */
[----:B------:R-:W-:Y:S01]  /*01b0*/  LOP3.LUT R11, R0, 0xfffffff8, RZ, 0xc0, !PT ;  /* 0xfffffff8000b7812 */ /* 0x000fe200078ec0ff */
[----:B------:R-:W2:Y:S03]  /*01c0*/  LDC.64 R2, c[0x0][0x380] ;  /* 0x0000e000ff027b82 */ /* 0x000ea60000000a00 */
[----:B------:R-:W-:Y:S01]  /*01d0*/  IADD3 R11, PT, PT, -R11, RZ, RZ ;  /* 0x000000ff0b0b7210 */ /* 0x000fe20007ffe1ff */
[----:B0-----:R-:W-:-:S02]  /*01e0*/  IMAD R13, R5, UR6, RZ ;  /* 0x00000006050d7c24 */ /* 0x001fc4000f8e02ff */
[----:B------:R-:W-:Y:S02]  /*01f0*/  IMAD R23, R9, UR6, RZ ;  /* 0x0000000609177c24 */ /* 0x000fe4000f8e02ff */
[----:B------:R-:W-:Y:S02]  /*0200*/  IMAD R15, R4, UR6, RZ ;  /* 0x00000006040f7c24 */ /* 0x000fe4000f8e02ff */
[----:B------:R-:W-:Y:S02]  /*0210*/  IMAD R17, R6, UR6, RZ ;  /* 0x0000000606117c24 */ /* 0x000fe4000f8e02ff */
[----:B------:R-:W-:Y:S02]  /*0220*/  IMAD R19, R7, UR6, RZ ;  /* 0x0000000607137c24 */ /* 0x000fe4000f8e02ff */
[----:B------:R-:W-:Y:S02]  /*0230*/  IMAD R21, R8, UR6, RZ ;  /* 0x0000000608157c24 */ /* 0x000fe4000f8e02ff */
[----:B------:R-:W-:-:S02]  /*0240*/  IMAD R25, R10, UR6, RZ ;  /* 0x000000060a197c24 */ /* 0x000fc4000f8e02ff */
[----:B------:R-:W-:-:S07]  /*0250*/  VIADD R9, R13, UR6 ;  /* 0x000000060d097c36 */ /* 0x000fce0008000000 */
.L_x_22:
[----:B------:R-:W-:Y:S01]  /*0260*/  IADD3 R11, PT, PT, R11, 0x8, RZ ;  /* 0x000000080b0b7810 */ /* 0x000fe20007ffe0ff */
[----:B--2---:R-:W-:-:S03]  /*0270*/  IMAD.WIDE R6, R5, 0x4, R2 ;  /* 0x0000000405067825 */ /* 0x004fc600078e0202 */
[----:B------:R-:W-:Y:S01]  /*0280*/  ISETP.NE.AND P1, PT, R11, RZ, PT ;  /* 0x000000ff0b00720c */ /* 0x000fe20003f25270 */
[----:B------:R-:W-:Y:S01]  /*0290*/  VIADD R5, R5, 0x8 ;  /* 0x0000000805057836 */ /* 0x000fe20000000000 */
[----:B------:R1:W-:Y:S04]  /*02a0*/  STG.E desc[UR4][R6.64], R13 ;  /* 0x0000000d06007986 */ /* 0x0003e8000c101904 */
[----:B------:R0:W-:Y:S04]  /*02b0*/  STG.E desc[UR4][R6.64+0x4], R9 ;  /* 0x0000040906007986 */ /* 0x0001e8000c101904 */
[----:B------:R2:W-:Y:S04]  /*02c0*/  STG.E desc[UR4][R6.64+0x8], R15 ;  /* 0x0000080f06007986 */ /* 0x0005e8000c101904 */
[----:B------:R3:W-:Y:S01]  /*02d0*/  STG.E desc[UR4][R6.64+0xc], R17 ;  /* 0x00000c1106007986 */ /* 0x0007e2000c101904 */
[----:B-1----:R-:W-:-:S03]  /*02e0*/  IMAD R13, R12, 0x8, R13 ;  /* 0x000000080c0d7824 */ /* 0x002fc600078e020d */
[----:B------:R1:W-:Y:S01]  /*02f0*/  STG.E desc[UR4][R6.64+0x10], R19 ;  /* 0x0000101306007986 */ /* 0x0003e2000c101904 */
[----:B0-----:R-:W-:-:S03]  /*0300*/  LEA R9, R12, R9, 0x3 ;  /* 0x000000090c097211 */ /* 0x001fc600078e18ff */
[----:B------:R0:W-:Y:S01]  /*0310*/  STG.E desc[UR4][R6.64+0x14], R21 ;  /* 0x0000141506007986 */ /* 0x0001e2000c101904 */
[----:B--2---:R-:W-:-:S03]  /*0320*/  IMAD R15, R12, 0x8, R15 ;  /* 0x000000080c0f7824 */ /* 0x004fc600078e020f */
[----:B------:R2:W-:Y:S01]  /*0330*/  STG.E desc[UR4][R6.64+0x18], R23 ;  /* 0x0000181706007986 */ /* 0x0005e2000c101904 */
[----:B---3--:R-:W-:-:S03]  /*0340*/  LEA R17, R12, R17, 0x3 ;  /* 0x000000110c117211 */ /* 0x008fc600078e18ff */
[----:B------:R3:W-:Y:S01]  /*0350*/  STG.E desc[UR4][R6.64+0x1c], R25 ;  /* 0x00001c1906007986 */ /* 0x0007e2000c101904 */
[C---:B-1----:R-:W-:Y:S01]  /*0360*/  IMAD R19, R12.reuse, 0x8, R19 ;  /* 0x000000080c137824 */ /* 0x042fe200078e0213 */
[C---:B0-----:R-:W-:Y:S01]  /*0370*/  LEA R21, R12.reuse, R21, 0x3 ;  /* 0x000000150c157211 */ /* 0x041fe200078e18ff */
[C---:B--2---:R-:W-:Y:S01]  /*0380*/  IMAD R23, R12.reuse, 0x8, R23 ;  /* 0x000000080c177824 */ /* 0x044fe200078e0217 */
[----:B---3--:R-:W-:Y:S01]  /*0390*/  LEA R25, R12, R25, 0x3 ;  /* 0x000000190c197211 */ /* 0x008fe200078e18ff */
[----:B------:R-:W-:Y:S06]  /*03a0*/  @P1 BRA `(.L_x_22) ;  /* 0xfffffffc00ac1947 */ /* 0x000fec000383ffff */
.L_x_21:
[----:B------:R-:W-:Y:S05]  /*03b0*/  @!P0 EXIT ;  /* 0x000000000000894d */ /* 0x000fea0003800000 */
[----:B------:R-:W-:Y:S02]  /*03c0*/  ISETP.GE.U32.AND P0, PT, R14, 0x4, PT ;  /* 0x000000040e00780c */ /* 0x000fe40003f06070 */
[----:B------:R-:W-:-:S11]  /*03d0*/  LOP3.LUT P1, R0, R0, 0x3, RZ, 0xc0, !PT ;  /* 0x0000000300007812 */ /* 0x000fd6000782c0ff */
[----:B------:R-:W-:Y:S05]  /*03e0*/  @!P0 BRA `(.L_x_23) ;  /* 0x0000000000308947 */ /* 0x000fea0003800000 */
[----:B------:R-:W0:Y:S01]  /*03f0*/  LDCU UR6, c[0x0][0x390] ;  /* 0x00007200ff0677ac */ /* 0x000e220008000800 */
[----:B------:R-:W1:Y:S01]  /*0400*/  LDC.64 R2, c[0x0][0x380] ;  /* 0x0000e000ff027b82 */ /* 0x000e620000000a00 */
[----:B0-----:R-:W-:-:S05]  /*0410*/  IMAD R11, R5, UR6, RZ ;  /* 0x00000006050b7c24 */ /* 0x001fca000f8e02ff */
[----:B------:R-:W-:Y:S01]  /*0420*/  IADD3 R13, PT, PT, R11, UR6, RZ ;  /* 0x000000060b0d7c10 */ /* 0x000fe2000fffe0ff */
[----:B-1----:R-:W-:-:S04]  /*0430*/  IMAD.WIDE R2, R5, 0x4, R2 ;  /* 0x0000000405027825 */ /* 0x002fc800078e0202 */
[----:B------:R-:W-:Y:S01]  /*0440*/  VIADD R7, R13, UR6 ;  /* 0x000000060d077c36 */ /* 0x000fe20008000000 */
[----:B------:R0:W-:Y:S01]  /*0450*/  STG.E desc[UR4][R2.64], R11 ;  /* 0x0000000b02007986 */ /* 0x0001e2000c101904 */
[----:B------:R-:W-:-:S03]  /*0460*/  VIADD R5, R5, 0x4 ;  /* 0x0000000405057836 */ /* 0x000fc60000000000 */
[----:B------:R-:W-:Y:S01]  /*0470*/  IADD3 R9, PT, PT, R7, UR6, RZ ;  /* 0x0000000607097c10 */ /* 0x000fe2000fffe0ff */
[----:B------:R0:W-:Y:S04]  /*0480*/  STG.E desc[UR4][R2.64+0x4], R13 ;  /* 0x0000040d02007986 */ /* 0x0001e8000c101904 */
[----:B------:R0:W-:Y:S04]  /*0490*/  STG.E desc[UR4][R2.64+0x8], R7 ;  /* 0x0000080702007986 */ /* 0x0001e8000c101904 */
[----:B------:R0:W-:Y:S02]  /*04a0*/  STG.E desc[UR4][R2.64+0xc], R9 ;  /* 0x00000c0902007986 */ /* 0x0001e4000c101904 */
.L_x_23:
[----:B------:R-:W-:Y:S05]  /*04b0*/  @!P1 EXIT ;  /* 0x000000000000994d */ /* 0x000fea0003800000 */
[----:B0-----:R-:W0:Y:S01]  /*04c0*/  LDC R2, c[0x0][0x388] ;  /* 0x0000e200ff027b82 */ /* 0x001e220000000800 */
[----:B------:R-:W-:Y:S02]  /*04d0*/  ISETP.NE.AND P0, PT, R0, 0x1, PT ;  /* 0x000000010000780c */ /* 0x000fe40003f05270 */
[----:B0-----:R-:W-:-:S04]  /*04e0*/  LOP3.LUT R2, R2, 0x1, RZ, 0xc0, !PT ;  /* 0x0000000102027812 */ /* 0x001fc800078ec0ff */
[----:B------:R-:W-:-:S07]  /*04f0*/  ISETP.NE.U32.AND P1, PT, R2, 0x1, PT ;  /* 0x000000010200780c */ /* 0x000fce0003f25070 */
[----:B------:R-:W-:Y:S06]  /*0500*/  @!P0 BRA `(.L_x_24) ;  /* 0x0000000000208947 */ /* 0x000fec0003800000 */
[----:B------:R-:W0:Y:S01]  /*0510*/  LDC.64 R2, c[0x0][0x380] ;  /* 0x0000e000ff027b82 */ /* 0x000e220000000a00 */
[----:B------:R-:W1:Y:S02]  /*0520*/  LDCU UR6, c[0x0][0x390] ;  /* 0x00007200ff0677ac */ /* 0x000e640008000800 */
[C---:B-1----:R-:W-:Y:S02]  /*0530*/  IMAD R7, R5.reuse, UR6, RZ ;  /* 0x0000000605077c24 */ /* 0x042fe4000f8e02ff */
[----:B0-----:R-:W-:-:S03]  /*0540*/  IMAD.WIDE R2, R5, 0x4, R2 ;  /* 0x0000000405027825 */ /* 0x001fc600078e0202 */
[----:B------:R-:W-:Y:S01]  /*0550*/  IADD3 R9, PT, PT, R7, UR6, RZ ;  /* 0x0000000607097c10 */ /* 0x000fe2000fffe0ff */
[----:B------:R-:W-:Y:S01]  /*0560*/  VIADD R5, R5, 0x2 ;  /* 0x0000000205057836 */ /* 0x000fe20000000000 */
[----:B------:R0:W-:Y:S04]  /*0570*/  STG.E desc[UR4][R2.64], R7 ;  /* 0x0000000702007986 */ /* 0x0001e8000c101904 */
[----:B------:R0:W-:Y:S02]  /*0580*/  STG.E desc[UR4][R2.64+0x4], R9 ;  /* 0x0000040902007986 */ /* 0x0001e4000c101904 */
.L_x_24:
[----:B------:R-:W-:Y:S05]  /*0590*/  @!P1 EXIT ;  /* 0x000000000000994d */ /* 0x000fea0003800000 */
[----:B0-----:R-:W0:Y:S01]  /*05a0*/  LDC.64 R2, c[0x0][0x380] ;  /* 0x0000e000ff027b82 */ /* 0x001e220000000a00 */
[----:B------:R-:W1:Y:S01]  /*05b0*/  LDCU UR6, c[0x0][0x390] ;  /* 0x00007200ff0677ac */ /* 0x000e620008000800 */
[----:B0-----:R-:W-:-:S04]  /*05c0*/  IMAD.WIDE R2, R5, 0x4, R2 ;  /* 0x0000000405027825 */ /* 0x001fc800078e0202 */
[----:B-1----:R-:W-:-:S05]  /*05d0*/  IMAD R5, R5, UR6, RZ ;  /* 0x0000000605057c24 */ /* 0x002fca000f8e02ff */
[----:B------:R-:W-:Y:S01]  /*05e0*/  STG.E desc[UR4][R2.64], R5 ;  /* 0x0000000502007986 */ /* 0x000fe2000c101904 */
[----:B------:R-:W-:Y:S05]  /*05f0*/  EXIT ;  /* 0x000000000000794d */ /* 0x000fea0003800000 */
.L_x_20:
        /* <DEDUP_REMOVED lines=8> */
[----:B------:R-:W0:Y:S01]  /*0680*/  LDCU UR6, c[0x0][0x390] ;  /* 0x00007200ff0677ac */ /* 0x000e220008000800 */
[----:B------:R-:W1:Y:S01]  /*0690*/  LDC R12, c[0x0][0x390] ;  /* 0x0000e400ff0c7b82 */ /* 0x000e620000000800 */
[C---:B------:R-:W-:Y:S01]  /*06a0*/  IADD3 R9, PT, PT, R5.reuse, 0x7, RZ ;  /* 0x0000000705097810 */ /* 0x040fe20007ffe0ff */
[----:B------:R-:W-:Y:S01]  /*06b0*/  VIADD R4, R5, 0x3 ;  /* 0x0000000305047836 */ /* 0x000fe20000000000 */
[----:B------:R-:W-:Y:S01]  /*06c0*/  LOP3.LUT R10, R7, 0xfffffff8, RZ, 0xc0, !PT ;  /* 0xfffffff8070a7812 */ /* 0x000fe200078ec0ff */
[C---:B------:R-:W-:Y:S01]  /*06d0*/  VIADD R7, R5.reuse, 0x5 ;  /* 0x0000000505077836 */ /* 0x040fe20000000000 */
[C---:B------:R-:W-:Y:S02]  /*06e0*/  IADD3 R0, PT, PT, R5.reuse, 0x2, RZ ;  /* 0x0000000205007810 */ /* 0x040fe40007ffe0ff */
[C---:B------:R-:W-:Y:S01]  /*06f0*/  IADD3 R6, PT, PT, R5.reuse, 0x4, RZ ;  /* 0x0000000405067810 */ /* 0x040fe20007ffe0ff */
[----:B------:R-:W2:Y:S01]  /*0700*/  LDC.64 R2, c[0x0][0x380] ;  /* 0x0000e000ff027b82 */ /* 0x000ea20000000a00 */
[----:B------:R-:W-:Y:S01]  /*0710*/  IADD3 R8, PT, PT, R5, 0x6, RZ ;  /* 0x0000000605087810 */ /* 0x000fe20007ffe0ff */
[----:B------:R-:W-:-:S02]  /*0720*/  IMAD.MOV R10, RZ, RZ, -R10 ;  /* 0x000000ffff0a7224 */ /* 0x000fc400078e0a0a */
[----:B0-----:R-:W-:Y:S02]  /*0730*/  IMAD R11, R5, UR6, RZ ;  /* 0x00000006050b7c24 */ /* 0x001fe4000f8e02ff */
[----:B------:R-:W-:Y:S02]  /*0740*/  IMAD R23, R9, UR6, RZ ;  /* 0x0000000609177c24 */ /* 0x000fe4000f8e02ff */
[----:B------:R-:W-:Y:S01]  /*0750*/  IMAD R13, R0, UR6, RZ ;  /* 0x00000006000d7c24 */ /* 0x000fe2000f8e02ff */
[----:B------:R-:W-:Y:S01]  /*0760*/  IADD3 R9, PT, PT, R11, UR6, RZ ;  /* 0x000000060b097c10 */ /* 0x000fe2000fffe0ff */
[----:B------:R-:W-:Y:S02]  /*0770*/  IMAD R15, R4, UR6, RZ ;  /* 0x00000006040f7c24 */ /* 0x000fe4000f8e02ff */
[----:B------:R-:W-:Y:S02]  /*0780*/  IMAD R17, R6, UR6, RZ ;  /* 0x0000000606117c24 */ /* 0x000fe4000f8e02ff */
[----:B------:R-:W-:-:S02]  /*0790*/  IMAD R19, R7, UR6, RZ ;  /* 0x0000000607137c24 */ /* 0x000fc4000f8e02ff */
[----:B------:R-:W-:-:S07]  /*07a0*/  IMAD R21, R8, UR6, RZ ;  /* 0x0000000608157c24 */ /* 0x000fce000f8e02ff */
.L_x_26:
        /* <DEDUP_REMOVED lines=8> */
[----:B-1----:R-:W-:-:S03]  /*0830*/  LEA R11, R12, R11, 0x3 ;  /* 0x0000000b0c0b7211 */ /* 0x002fc600078e18ff */
[----:B------:R1:W-:Y:S01]  /*0840*/  STG.E desc[UR4][R6.64+0x10], R17 ;  /* 0x0000101106007986 */ /* 0x0003e2000c101904 */
[----:B0-----:R-:W-:-:S03]  /*0850*/  LEA R9, R12, R9, 0x3 ;  /* 0x000000090c097211 */ /* 0x001fc600078e18ff */
[----:B------:R0:W-:Y:S01]  /*0860*/  STG.E desc[UR4][R6.64+0x14], R19 ;  /* 0x0000141306007986 */ /* 0x0001e2000c101904 */
[----:B--2---:R-:W-:-:S03]  /*0870*/  LEA R13, R12, R13, 0x3 ;  /* 0x0000000d0c0d7211 */ /* 0x004fc600078e18ff */
[----:B------:R2:W-:Y:S01]  /*0880*/  STG.E desc[UR4][R6.64+0x18], R21 ;  /* 0x0000181506007986 */ /* 0x0005e2000c101904 */
[----:B---3--:R-:W-:-:S03]  /*0890*/  IMAD R15, R12, 0x8, R15 ;  /* 0x000000080c0f7824 */ /* 0x008fc600078e020f */
[----:B------:R3:W-:Y:S01]  /*08a0*/  STG.E desc[UR4][R6.64+0x1c], R23 ;  /* 0x00001c1706007986 */ /* 0x0007e2000c101904 */
[C---:B-1----:R-:W-:Y:S02]  /*08b0*/  LEA R17, R12.reuse, R17, 0x3 ;  /* 0x000000110c117211 */ /* 0x042fe400078e18ff */
[C---:B0-----:R-:W-:Y:S01]  /*08c0*/  LEA R19, R12.reuse, R19, 0x3 ;  /* 0x000000130c137211 */ /* 0x041fe200078e18ff */
[C---:B--2---:R-:W-:Y:S01]  /*08d0*/  IMAD R21, R12.reuse, 0x8, R21 ;  /* 0x000000080c157824 */ /* 0x044fe200078e0215 */
[----:B---3--:R-:W-:Y:S01]  /*08e0*/  LEA R23, R12, R23, 0x3 ;  /* 0x000000170c177211 */ /* 0x008fe200078e18ff */
[----:B------:R-:W-:Y:S06]  /*08f0*/  @P1 BRA `(.L_x_26) ;  /* 0xfffffffc00ac1947 */ /* 0x000fec000383ffff */
.L_x_25:
[----:B------:R-:W-:Y:S05]  /*0900*/  @!P0 EXIT ;  /* 0x000000000000894d */ /* 0x000fea0003800000 */
[----:B------:R-:W0:Y:S01]  /*0910*/  LDC R0, c[0x0][0x388] ;  /* 0x0000e200ff007b82 */ /* 0x000e220000000800 */
[----:B------:R-:W-:Y:S02]  /*0920*/  ISETP.GE.U32.AND P0, PT, R14, 0x4, PT ;  /* 0x000000040e00780c */ /* 0x000fe40003f06070 */
[----:B0-----:R-:W-:-:S04]  /*0930*/  LOP3.LUT R4, R0, 0x3, RZ, 0xc0, !PT ;  /* 0x0000000300047812 */ /* 0x001fc800078ec0ff */
[----:B------:R-:W-:-:S07]  /*0940*/  ISETP.NE.AND P1, PT, R4, RZ, PT ;  /* 0x000000ff0400720c */ /* 0x000fce0003f25270 */
[----:B------:R-:W-:Y:S06]  /*0950*/  @!P0 BRA `(.L_x_27) ;  /* 0x0000000000308947 */ /* 0x000fec0003800000 */
[----:B------:R-:W0:Y:S01]  /*0960*/  LDCU UR6, c[0x0][0x390] ;  /* 0x00007200ff0677ac */ /* 0x000e220008000800 */
[----:B------:R-:W1:Y:S01]  /*0970*/  LDC.64 R2, c[0x0][0x380] ;  /* 0x0000e000ff027b82 */ /* 0x000e620000000a00 */
[----:B0-----:R-:W-:-:S04]  /*0980*/  IMAD R11, R5, UR6, RZ ;  /* 0x00000006050b7c24 */ /* 0x001fc8000f8e02ff */
[----:B------:R-:W-:Y:S02]  /*0990*/  VIADD R13, R11, UR6 ;  /* 0x000000060b0d7c36 */ /* 0x000fe40008000000 */
[----:B-1----:R-:W-:-:S03]  /*09a0*/  IMAD.WIDE R2, R5, 0x4, R2 ;  /* 0x0000000405027825 */ /* 0x002fc600078e0202 */
[----:B------:R-:W-:Y:S01]  /*09b0*/  IADD3 R7, PT, PT, R13, UR6, RZ ;  /* 0x000000060d077c10 */ /* 0x000fe2000fffe0ff */
[----:B------:R-:W-:Y:S01]  /*09c0*/  VIADD R5, R5, 0x4 ;  /* 0x0000000405057836 */ /* 0x000fe20000000000 */
[----:B------:R0:W-:Y:S02]  /*09d0*/  STG.E desc[UR4][R2.64], R11 ;  /* 0x0000000b02007986 */ /* 0x0001e4000c101904 */
[----:B------:R-:W-:Y:S02]  /*09e0*/  IADD3 R9, PT, PT, R7, UR6, RZ ;  /* 0x0000000607097c10 */ /* 0x000fe4000fffe0ff */
[----:B------:R0:W-:Y:S04]  /*09f0*/  STG.E desc[UR4][R2.64+0x4], R13 ;  /* 0x0000040d02007986 */ /* 0x0001e8000c101904 */
[----:B------:R0:W-:Y:S04]  /*0a00*/  STG.E desc[UR4][R2.64+0x8], R7 ;  /* 0x0000080702007986 */ /* 0x0001e8000c101904 */
[----:B------:R0:W-:Y:S02]  /*0a10*/  STG.E desc[UR4][R2.64+0xc], R9 ;  /* 0x00000c0902007986 */ /* 0x0001e4000c101904 */
.L_x_27:
[----:B------:R-:W-:Y:S05]  /*0a20*/  @!P1 EXIT ;  /* 0x000000000000994d */ /* 0x000fea0003800000 */
[----:B------:R-:W-:Y:S02]  /*0a30*/  ISETP.NE.AND P0, PT, R4, 0x1, PT ;  /* 0x000000010400780c */ /* 0x000fe40003f05270 */
[----:B------:R-:W-:-:S04]  /*0a40*/  LOP3.LUT R0, R0, 0x1, RZ, 0xc0, !PT ;  /* 0x0000000100007812 */ /* 0x000fc800078ec0ff */
[----:B------:R-:W-:-:S07]  /*0a50*/  ISETP.NE.U32.AND P1, PT, R0, 0x1, PT ;  /* 0x000000010000780c */ /* 0x000fce0003f25070 */
[----:B------:R-:W-:Y:S06]  /*0a60*/  @!P0 BRA `(.L_x_28) ;  /* 0x0000000000208947 */ /* 0x000fec0003800000 */
[----:B0-----:R-:W0:Y:S01]  /*0a70*/  LDC.64 R2, c[0x0][0x380] ;  /* 0x0000e000ff027b82 */ /* 0x001e220000000a00 */
[----:B------:R-:W1:Y:S02]  /*0a80*/  LDCU UR6, c[0x0][0x390] ;  /* 0x00007200ff0677ac */ /* 0x000e640008000800 */
[C---:B-1----:R-:W-:Y:S02]  /*0a90*/  IMAD R7, R5.reuse, UR6, RZ ;  /* 0x0000000605077c24 */ /* 0x042fe4000f8e02ff */
[----:B0-----:R-:W-:-:S03]  /*0aa0*/  IMAD.WIDE R2, R5, 0x4, R2 ;  /* 0x0000000405027825 */ /* 0x001fc600078e0202 */
[----:B------:R-:W-:Y:S02]  /*0ab0*/  IADD3 R9, PT, PT, R7, UR6, RZ ;  /* 0x0000000607097c10 */ /* 0x000fe4000fffe0ff */
[----:B------:R-:W-:Y:S01]  /*0ac0*/  IADD3 R5, PT, PT, R5, 0x2, RZ ;  /* 0x0000000205057810 */ /* 0x000fe20007ffe0ff */
[----:B------:R1:W-:Y:S04]  /*0ad0*/  STG.E desc[UR4][R2.64], R7 ;  /* 0x0000000702007986 */ /* 0x0003e8000c101904 */
[----:B------:R1:W-:Y:S02]  /*0ae0*/  STG.E desc[UR4][R2.64+0x4], R9 ;  /* 0x0000040902007986 */ /* 0x0003e4000c101904 */
.L_x_28:
[----:B------:R-:W-:Y:S05]  /*0af0*/  @P1 EXIT ;  /* 0x000000000000194d */ /* 0x000fea0003800000 */
[----:B01----:R-:W0:Y:S01]  /*0b00*/  LDC.64 R2, c[0x0][0x380] ;  /* 0x0000e000ff027b82 */ /* 0x003e220000000a00 */
[----:B------:R-:W1:Y:S01]  /*0b10*/  LDCU UR6, c[0x0][0x390] ;  /* 0x00007200ff0677ac */ /* 0x000e620008000800 */
[----:B0-----:R-:W-:-:S04]  /*0b20*/  IMAD.WIDE R2, R5, 0x4, R2 ;  /* 0x0000000405027825 */ /* 0x001fc800078e0202 */
[----:B-1----:R-:W-:-:S05]  /*0b30*/  IMAD R5, R5, UR6, RZ ;  /* 0x0000000605057c24 */ /* 0x002fca000f8e02ff */
[----:B------:R-:W-:Y:S01]  /*0b40*/  STG.E desc[UR4][R2.64], R5 ;  /* 0x0000000502007986 */ /* 0x000fe2000c101904 */
[----:B------:R-:W-:Y:S05]  /*0b50*/  EXIT ;  /* 0x000000000000794d */ /* 0x000fea0003800000 */
.L_x_29:
        /* <DEDUP_REMOVED lines=10> */
.L_x_32:


//--------------------- .nv.shared.reserved.0     --------------------------
	.section	.nv.shared.reserved.0,"aw",@nobits
	.weak		__nv_reservedSMEM_offset_0_alias
	.size		__nv_reservedSMEM_offset_0_alias, 0, 64
	.other		__nv_reservedSMEM_offset_0_alias,@"STO_CUDA_RESERVED_SHARED STV_DEFAULT"
__nv_reservedSMEM_offset_0_alias:
	.zero		0
	.zero		64


//--------------------- .nv.constant0._Z7computePiiiiiiPcS0_i --------------------------
	.section	.nv.constant0._Z7computePiiiiiiPcS0_i,"a",@progbits
	.sectionflags	@""
	.align	4
.nv.constant0._Z7computePiiiiiiPcS0_i:
	.zero		948


//--------------------- .nv.constant0._Z7initCOLPiiiii --------------------------
	.section	.nv.constant0._Z7initCOLPiiiii,"a",@progbits
	.sectionflags	@""
	.align	4
.nv.constant0._Z7initCOLPiiiii:
	.zero		920


//--------------------- .nv.constant0._Z7initROWPiiii --------------------------
	.section	.nv.constant0._Z7initROWPiiii,"a",@progbits
	.sectionflags	@""
	.align	4
.nv.constant0._Z7initROWPiiii:
	.zero		916


//--------------------- SYMBOLS --------------------------

	.type		.nv.reservedSmem.offset0,@object
	.size		.nv.reservedSmem.offset0,0x4
